def gluon_tcgen05(
    a_ptr,
    b_ptr,
    c_ptr,
    M,
    N,
    K,
    stride_am,
    stride_bk,
    stride_cm,
    BLOCK_M: gl.constexpr,
    BLOCK_N: gl.constexpr,
    BLOCK_K: gl.constexpr,
    DTYPE: gl.constexpr,
    A_LAYOUT: gl.constexpr,
    B_LAYOUT: gl.constexpr,
    C_LAYOUT: gl.constexpr,
    B_SHAPE: gl.constexpr,
    TMEM_LAYOUT: gl.constexpr,
    TMEM_REG: gl.constexpr,
    TRANS_B: gl.constexpr,
    NUM_BUFFERS: gl.constexpr,
):
    a_desc = tma.make_tensor_descriptor(
        a_ptr, [M, K], [stride_am, 1], [BLOCK_M, BLOCK_K], A_LAYOUT
    )
    b_desc = tma.make_tensor_descriptor(
        b_ptr,
        [N, K] if TRANS_B else [K, N],
        [stride_bk, 1],
        B_SHAPE,
        B_LAYOUT,
    )
    c_desc = tma.make_tensor_descriptor(
        c_ptr, [M, N], [stride_cm, 1], [BLOCK_M, BLOCK_N], C_LAYOUT
    )

    a_bufs = gl.allocate_shared_memory(
        DTYPE, [NUM_BUFFERS, BLOCK_M, BLOCK_K], A_LAYOUT
    )
    b_bufs = gl.allocate_shared_memory(DTYPE, [NUM_BUFFERS] + B_SHAPE, B_LAYOUT)

    pid_m = gl.program_id(0)
    pid_n = gl.program_id(1)
    off_m = pid_m * BLOCK_M
    off_n = pid_n * BLOCK_N

    tma_bars = gl.allocate_shared_memory(
        gl.int64, [NUM_BUFFERS, 1], mbarrier.MBarrierLayout()
    )
    mma_bars = gl.allocate_shared_memory(
        gl.int64, [NUM_BUFFERS, 1], mbarrier.MBarrierLayout()
    )
    for i in gl.static_range(NUM_BUFFERS):
        mbarrier.init(tma_bars.index(i), count=1)
        mbarrier.init(mma_bars.index(i), count=1)

    acc_tmem = allocate_tensor_memory(gl.float32, [BLOCK_M, BLOCK_N], TMEM_LAYOUT)
    idx = 0
    phase = 0
    use_acc = False
    for k in range(0, K, BLOCK_K):
        a = a_bufs.index(idx)
        b = b_bufs.index(idx)
        tma_bar = tma_bars.index(idx)
        mma_bar = mma_bars.index(idx)
        mbarrier.expect(
            tma_bar, a_desc.block_type.nbytes + b_desc.block_type.nbytes
        )
        tma.async_copy_global_to_shared(a_desc, [off_m, k], tma_bar, a)
        tma.async_copy_global_to_shared(
            b_desc, [off_n, k] if TRANS_B else [k, off_n], tma_bar, b
        )
        mbarrier.wait(tma_bar, phase=phase)

        if TRANS_B:
            b = b.permute((1, 0))
        tcgen05_mma(a, b, acc_tmem, use_acc=use_acc)
        tcgen05_commit(mma_bar)
        mbarrier.wait(mma_bar, phase=phase)
        use_acc = True

        idx += 1
        if idx == NUM_BUFFERS:
            idx = 0
            phase ^= 1

    for i in gl.static_range(NUM_BUFFERS):
        mbarrier.invalidate(tma_bars.index(i))
        mbarrier.invalidate(mma_bars.index(i))

    acc = acc_tmem.load(TMEM_REG)
    c_smem = gl.allocate_shared_memory(DTYPE, [BLOCK_M, BLOCK_N], C_LAYOUT)
    c_smem.store(acc.to(DTYPE))
    fence_async_shared()
    tma.async_copy_shared_to_global(c_desc, [off_m, off_n], c_smem)
    tma.store_wait(pendings=0)

# config = {"BLOCK_K": 64, "BLOCK_M": 128, "BLOCK_N": 128, "arch": "sm_100", "dtype": "fp16", "num_buffers": 3, "num_warps": 4, "trans_b": 1}
# arch = sm_100


// ===== COMPILED SASS (sm_100a) =====

	.target	sm_100a

	.elftype	@"ET_EXEC"


//--------------------- .note.nv.tkinfo           --------------------------
	.section	.note.nv.tkinfo,"",@"SHT_NOTE"
	.sectionflags	@"SHF_NOTE_NV_TKINFO"
	.tkinfo
        /*0018*/ 	.word	0x00000081
        /*0030*/ 	.string	""
        /*0030*/ 	.string	"ptxas-blackwell"
        /*0030*/ 	.string	"Cuda compilation tools, release 12.9, V12.9.86"
        /*0030*/ 	.string	"Build cuda_12.9.r12.9/compiler.36037853_0"
        /*0030*/ 	.string	"-v  -suppress-debug-info  -lineinfo  -arch sm_100a "



//--------------------- .note.nv.cuver            --------------------------
	.section	.note.nv.cuver,"",@"SHT_NOTE"
	.sectionflags	@"SHF_NOTE_NV_CUVER"
        /*0018*/ 	.short	0x0001
        /*001a*/ 	.short	0x0064
        /*001c*/ 	.short	0x0001
        /*001e*/ 	.short	0x0000
        /*0020*/ 	.short	0x0001
        /*0022*/ 	.short	0x0000


//--------------------- .nv.info                  --------------------------
	.section	.nv.info,"",@"SHT_CUDA_INFO"
	.align	4


	//----- nvinfo : EIATTR_REGCOUNT
	.align		4
        /*0000*/ 	.byte	0x04, 0x2f
        /*0002*/ 	.short	(.L_4 - .L_3)
	.align		4
.L_3:
        /*0004*/ 	.word	index@(gluon_tcgen05)
        /*0008*/ 	.word	0x00000087


	//----- nvinfo : EIATTR_FRAME_SIZE
	.align		4
.L_4:
        /*000c*/ 	.byte	0x04, 0x11
        /*000e*/ 	.short	(.L_6 - .L_5)
	.align		4
.L_5:
        /*0010*/ 	.word	index@($__internal_2_$__cuda_sm10x_tcgen05_guardrail_trap_unallocated_columns_being_dealloced)
        /*0014*/ 	.word	0x00000000


	//----- nvinfo : EIATTR_FRAME_SIZE
	.align		4
.L_6:
        /*0018*/ 	.byte	0x04, 0x11
        /*001a*/ 	.short	(.L_8 - .L_7)
	.align		4
.L_7:
        /*001c*/ 	.word	index@($__internal_1_$__cuda_sm10x_tcgen05_guardrail_trap_phase_invalid_during_alloc)
        /*0020*/ 	.word	0x00000000


	//----- nvinfo : EIATTR_FRAME_SIZE
	.align		4
.L_8:
        /*0024*/ 	.byte	0x04, 0x11
        /*0026*/ 	.short	(.L_10 - .L_9)
	.align		4
.L_9:
        /*0028*/ 	.word	index@($__internal_0_$__cuda_sm10x_tcgen05_guardrail_trap_col_being_dealloced_not_returned_by_alloc)
        /*002c*/ 	.word	0x00000000


	//----- nvinfo : EIATTR_FRAME_SIZE
	.align		4
.L_10:
        /*0030*/ 	.byte	0x04, 0x11
        /*0032*/ 	.short	(.L_12 - .L_11)
	.align		4
.L_11:
        /*0034*/ 	.word	index@(gluon_tcgen05)
        /*0038*/ 	.word	0x00000000


	//----- nvinfo : EIATTR_MIN_STACK_SIZE
	.align		4
.L_12:
        /*003c*/ 	.byte	0x04, 0x12
        /*003e*/ 	.short	(.L_14 - .L_13)
	.align		4
.L_13:
        /*0040*/ 	.word	index@(gluon_tcgen05)
        /*0044*/ 	.word	0x00000000
.L_14:


//--------------------- .nv.info.gluon_tcgen05    --------------------------
	.section	.nv.info.gluon_tcgen05,"",@"SHT_CUDA_INFO"
	.sectionflags	@""
	.align	4


	//----- nvinfo : EIATTR_CUDA_API_VERSION
	.align		4
        /*0000*/ 	.byte	0x04, 0x37
        /*0002*/ 	.short	(.L_16 - .L_15)
.L_15:
        /*0004*/ 	.word	0x00000081


	//----- nvinfo : EIATTR_KPARAM_INFO
	.align		4
.L_16:
        /*0008*/ 	.byte	0x04, 0x17
        /*000a*/ 	.short	(.L_18 - .L_17)
.L_17:
        /*000c*/ 	.word	0x00000000
        /*0010*/ 	.short	0x000a
        /*0012*/ 	.short	0x0048
        /*0014*/ 	.byte	0x00, 0xf4, 0x21, 0x00


	//----- nvinfo : EIATTR_KPARAM_INFO
	.align		4
.L_18:
        /*0018*/ 	.byte	0x04, 0x17
        /*001a*/ 	.short	(.L_20 - .L_19)
.L_19:
        /*001c*/ 	.word	0x00000000
        /*0020*/ 	.short	0x0009
        /*0022*/ 	.short	0x0040
        /*0024*/ 	.byte	0x00, 0xf4, 0x21, 0x00


	//----- nvinfo : EIATTR_KPARAM_INFO
	.align		4
.L_20:
        /*0028*/ 	.byte	0x04, 0x17
        /*002a*/ 	.short	(.L_22 - .L_21)
.L_21:
        /*002c*/ 	.word	0x00000000
        /*0030*/ 	.short	0x0008
        /*0032*/ 	.short	0x0038
        /*0034*/ 	.byte	0x00, 0xf0, 0x21, 0x00


	//----- nvinfo : EIATTR_KPARAM_INFO
	.align		4
.L_22:
        /*0038*/ 	.byte	0x04, 0x17
        /*003a*/ 	.short	(.L_24 - .L_23)
.L_23:
        /*003c*/ 	.word	0x00000000
        /*0040*/ 	.short	0x0007
        /*0042*/ 	.short	0x0030
        /*0044*/ 	.byte	0x00, 0xf0, 0x21, 0x00


	//----- nvinfo : EIATTR_KPARAM_INFO
	.align		4
.L_24:
        /*0048*/ 	.byte	0x04, 0x17
        /*004a*/ 	.short	(.L_26 - .L_25)
.L_25:
        /*004c*/ 	.word	0x00000000
        /*0050*/ 	.short	0x0006
        /*0052*/ 	.short	0x0028
        /*0054*/ 	.byte	0x00, 0xf0, 0x21, 0x00


	//----- nvinfo : EIATTR_KPARAM_INFO
	.align		4
.L_26:
        /*0058*/ 	.byte	0x04, 0x17
        /*005a*/ 	.short	(.L_28 - .L_27)
.L_27:
        /*005c*/ 	.word	0x00000000
        /*0060*/ 	.short	0x0005
        /*0062*/ 	.short	0x0020
        /*0064*/ 	.byte	0x00, 0xf0, 0x11, 0x00


	//----- nvinfo : EIATTR_KPARAM_INFO
	.align		4
.L_28:
        /*0068*/ 	.byte	0x04, 0x17
        /*006a*/ 	.short	(.L_30 - .L_29)
.L_29:
        /*006c*/ 	.word	0x00000000
        /*0070*/ 	.short	0x0004
        /*0072*/ 	.short	0x001c
        /*0074*/ 	.byte	0x00, 0xf0, 0x11, 0x00


	//----- nvinfo : EIATTR_KPARAM_INFO
	.align		4
.L_30:
        /*0078*/ 	.byte	0x04, 0x17
        /*007a*/ 	.short	(.L_32 - .L_31)
.L_31:
        /*007c*/ 	.word	0x00000000
        /*0080*/ 	.short	0x0003
        /*0082*/ 	.short	0x0018
        /*0084*/ 	.byte	0x00, 0xf0, 0x11, 0x00


	//----- nvinfo : EIATTR_KPARAM_INFO
	.align		4
.L_32:
        /*0088*/ 	.byte	0x04, 0x17
        /*008a*/ 	.short	(.L_34 - .L_33)
.L_33:
        /*008c*/ 	.word	0x00000000
        /*0090*/ 	.short	0x0002
        /*0092*/ 	.short	0x0010
        /*0094*/ 	.byte	0x00, 0xf4, 0x21, 0x00


	//----- nvinfo : EIATTR_KPARAM_INFO
	.align		4
.L_34:
        /*0098*/ 	.byte	0x04, 0x17
        /*009a*/ 	.short	(.L_36 - .L_35)
.L_35:
        /*009c*/ 	.word	0x00000000
        /*00a0*/ 	.short	0x0001
        /*00a2*/ 	.short	0x0008
        /*00a4*/ 	.byte	0x00, 0xf4, 0x21, 0x00


	//----- nvinfo : EIATTR_KPARAM_INFO
	.align		4
.L_36:
        /*00a8*/ 	.byte	0x04, 0x17
        /*00aa*/ 	.short	(.L_38 - .L_37)
.L_37:
        /*00ac*/ 	.word	0x00000000
        /*00b0*/ 	.short	0x0000
        /*00b2*/ 	.short	0x0000
        /*00b4*/ 	.byte	0x00, 0xf4, 0x21, 0x00


	//----- nvinfo : EIATTR_AT_ENTRY_FRAGMENTS
	.align		4
.L_38:
        /*00b8*/ 	.byte	0x04, 0x4f
        /*00ba*/ 	.short	(.L_40 - .L_39)


	//   ....[0]....
.L_39:
        /*00bc*/ 	.word	0x00000004


	//----- nvinfo : EIATTR_RESERVED_SMEM_USED
	.align		4
.L_40:
        /*00c0*/ 	.byte	0x01, 0x41
	.zero		2


	//----- nvinfo : EIATTR_SPARSE_MMA_MASK
	.align		4
        /*00c4*/ 	.byte	0x03, 0x50
        /*00c6*/ 	.short	0x0000


	//----- nvinfo : EIATTR_TCGEN05_1CTA_USED
	.align		4
        /*00c8*/ 	.byte	0x01, 0x51
	.zero		2


	//----- nvinfo : EIATTR_MAXREG_COUNT
	.align		4
        /*00cc*/ 	.byte	0x03, 0x1b
        /*00ce*/ 	.short	0x00ff


	//----- nvinfo : EIATTR_NUM_BARRIERS
	.align		4
        /*00d0*/ 	.byte	0x02, 0x4c
        /*00d2*/ 	.byte	0x01
	.zero		1


	//----- nvinfo : EIATTR_INT_WARP_WIDE_INSTR_OFFSETS
	.align		4
        /*00d4*/ 	.byte	0x04, 0x31
        /*00d6*/ 	.short	(.L_42 - .L_41)


	//   ....[0]....
.L_41:
        /*00d8*/ 	.word	0x00001750


	//   ....[1]....
        /*00dc*/ 	.word	0x00001770


	//   ....[2]....
        /*00e0*/ 	.word	0x000017f0


	//   ....[3]....
        /*00e4*/ 	.word	0x00001ad0


	//   ....[4]....
        /*00e8*/ 	.word	0x00001ae0


	//   ....[5]....
        /*00ec*/ 	.word	0x00001af0


	//   ....[6]....
        /*00f0*/ 	.word	0x00001b00


	//   ....[7]....
        /*00f4*/ 	.word	0x00001e20


	//   ....[8]....
        /*00f8*/ 	.word	0x00001e30


	//   ....[9]....
        /*00fc*/ 	.word	0x00001fa0


	//   ....[10]....
        /*0100*/ 	.word	0x00001ff0


	//   ....[11]....
        /*0104*/ 	.word	0x00002000


	//   ....[12]....
        /*0108*/ 	.word	0x00002030


	//   ....[13]....
        /*010c*/ 	.word	0x00002320


	//   ....[14]....
        /*0110*/ 	.word	0x00002330


	//   ....[15]....
        /*0114*/ 	.word	0x00002640


	//   ....[16]....
        /*0118*/ 	.word	0x00002650


	//   ....[17]....
        /*011c*/ 	.word	0x00002dc0


	//   ....[18]....
        /*0120*/ 	.word	0x00002e10


	//----- nvinfo : EIATTR_COOP_GROUP_MASK_REGIDS
	.align		4
.L_42:
        /*0124*/ 	.byte	0x04, 0x29
        /*0126*/ 	.short	(.L_44 - .L_43)


	//   ....[0]....
.L_43:
        /*0128*/ 	.word	0xffffffff


	//   ....[1]....
        /*012c*/ 	.word	0xffffffff


	//   ....[2]....
        /*0130*/ 	.word	0xffffffff


	//   ....[3]....
        /*0134*/ 	.word	0xffffffff


	//   ....[4]....
        /*0138*/ 	.word	0xffffffff


	//   ....[5]....
        /*013c*/ 	.word	0xffffffff


	//   ....[6]....
        /*0140*/ 	.word	0xffffffff


	//   ....[7]....
        /*0144*/ 	.word	0xffffffff


	//   ....[8]....
        /*0148*/ 	.word	0xffffffff


	//   ....[9]....
        /*014c*/ 	.word	0xffffffff


	//----- nvinfo : EIATTR_COOP_GROUP_INSTR_OFFSETS
	.align		4
.L_44:
        /*0150*/ 	.byte	0x04, 0x28
        /*0152*/ 	.short	(.L_46 - .L_45)


	//   ....[0]....
.L_45:
        /*0154*/ 	.word	0x00000050


	//   ....[1]....
        /*0158*/ 	.word	0x00000310


	//   ....[2]....
        /*015c*/ 	.word	0x00000500


	//   ....[3]....
        /*0160*/ 	.word	0x000009a0


	//   ....[4]....
        /*0164*/ 	.word	0x00000ae0


	//   ....[5]....
        /*0168*/ 	.word	0x00000fe0


	//   ....[6]....
        /*016c*/ 	.word	0x00001120


	//   ....[7]....
        /*0170*/ 	.word	0x00001610


	//   ....[8]....
        /*0174*/ 	.word	0x00002c50


	//   ....[9]....
        /*0178*/ 	.word	0x00002ec0


	//----- nvinfo : EIATTR_VRC_CTA_INIT_COUNT
	.align		4
.L_46:
        /*017c*/ 	.byte	0x02, 0x4a
        /*017e*/ 	.byte	0x80
	.zero		1


	//----- nvinfo : EIATTR_MBARRIER_INSTR_OFFSETS
	.align		4
        /*0180*/ 	.byte	0x04, 0x39
        /*0182*/ 	.short	(.L_48 - .L_47)


	//   ....[0]....
.L_47:
        /*0184*/ 	.word	0x00001810
        /*0188*/ 	.word	0x000000ff
        /*018c*/ 	.word	0x00018000
        /*0190*/ 	.short	0x0100
        /*0192*/ 	.byte	0x08
	.zero		1


	//   ....[1]....
        /*0194*/ 	.word	0x00001820
        /*0198*/ 	.word	0x000000ff
        /*019c*/ 	.word	0x00018020
        /*01a0*/ 	.short	0x0100
        /*01a2*/ 	.byte	0x08
	.zero		1


	//   ....[2]....
        /*01a4*/ 	.word	0x000018d0
        /*01a8*/ 	.word	0x000000ff
        /*01ac*/ 	.word	0x00018008
        /*01b0*/ 	.short	0x0100
        /*01b2*/ 	.byte	0x08
	.zero		1


	//   ....[3]....
        /*01b4*/ 	.word	0x000018e0
        /*01b8*/ 	.word	0x000000ff
        /*01bc*/ 	.word	0x00018028
        /*01c0*/ 	.short	0x0100
        /*01c2*/ 	.byte	0x08
	.zero		1


	//   ....[4]....
        /*01c4*/ 	.word	0x000019f0
        /*01c8*/ 	.word	0x000000ff
        /*01cc*/ 	.word	0x00018010
        /*01d0*/ 	.short	0x0100
        /*01d2*/ 	.byte	0x08
	.zero		1


	//   ....[5]....
        /*01d4*/ 	.word	0x00001a00
        /*01d8*/ 	.word	0x000000ff
        /*01dc*/ 	.word	0x00018030
        /*01e0*/ 	.short	0x0100
        /*01e2*/ 	.byte	0x08
	.zero		1


	//   ....[6]....
        /*01e4*/ 	.word	0x00001be0
        /*01e8*/ 	.word	0x000000ff
        /*01ec*/ 	.word	0x00018000
        /*01f0*/ 	.short	0x010a
        /*01f2*/ 	.byte	0x08
	.zero		1


	//   ....[7]....
        /*01f4*/ 	.word	0x00001e80
        /*01f8*/ 	.word	0x000000ff
        /*01fc*/ 	.word	0x00018020
        /*0200*/ 	.short	0x010a
        /*0202*/ 	.byte	0x08
	.zero		1


	//   ....[8]....
        /*0204*/ 	.word	0x000020a0
        /*0208*/ 	.word	0x000000ff
        /*020c*/ 	.word	0x00018000
        /*0210*/ 	.short	0x010a
        /*0212*/ 	.byte	0x1c
	.zero		1


	//   ....[9]....
        /*0214*/ 	.word	0x00002370
        /*0218*/ 	.word	0x000000ff
        /*021c*/ 	.word	0x00018020
        /*0220*/ 	.short	0x010a
        /*0222*/ 	.byte	0x1c
	.zero		1


	//   ....[10]....
        /*0224*/ 	.word	0x00002440
        /*0228*/ 	.word	0x000000ff
        /*022c*/ 	.word	0x00018000
        /*0230*/ 	.short	0x0108
        /*0232*/ 	.byte	0x08
	.zero		1


	//   ....[11]....
        /*0234*/ 	.word	0x00002450
        /*0238*/ 	.word	0x000000ff
        /*023c*/ 	.word	0x00018020
        /*0240*/ 	.short	0x0108
        /*0242*/ 	.byte	0x08
	.zero		1


	//   ....[12]....
        /*0244*/ 	.word	0x000024a0
        /*0248*/ 	.word	0x000000ff
        /*024c*/ 	.word	0x00018008
        /*0250*/ 	.short	0x0108
        /*0252*/ 	.byte	0x08
	.zero		1


	//   ....[13]....
        /*0254*/ 	.word	0x000024b0
        /*0258*/ 	.word	0x000000ff
        /*025c*/ 	.word	0x00018028
        /*0260*/ 	.short	0x0108
        /*0262*/ 	.byte	0x08
	.zero		1


	//   ....[14]....
        /*0264*/ 	.word	0x00002500
        /*0268*/ 	.word	0x000000ff
        /*026c*/ 	.word	0x00018010
        /*0270*/ 	.short	0x0108
        /*0272*/ 	.byte	0x08
	.zero		1


	//   ....[15]....
        /*0274*/ 	.word	0x00002510
        /*0278*/ 	.word	0x000000ff
        /*027c*/ 	.word	0x00018030
        /*0280*/ 	.short	0x0108
        /*0282*/ 	.byte	0x08
	.zero		1


	//   ....[16]....
        /*0284*/ 	.word	0x00002ee0
        /*0288*/ 	.word	0x000000ff
        /*028c*/ 	.word	0x00018000
        /*0290*/ 	.short	0x010a
        /*0292*/ 	.byte	0x08
	.zero		1


	//   ....[17]....
        /*0294*/ 	.word	0x00002f10
        /*0298*/ 	.word	0x000000ff
        /*029c*/ 	.word	0x00018020
        /*02a0*/ 	.short	0x010a
        /*02a2*/ 	.byte	0x08
	.zero		1


	//   ....[18]....
        /*02a4*/ 	.word	0x00002f40
        /*02a8*/ 	.word	0x000000ff
        /*02ac*/ 	.word	0x00018000
        /*02b0*/ 	.short	0x010a
        /*02b2*/ 	.byte	0x1c
	.zero		1


	//   ....[19]....
        /*02b4*/ 	.word	0x00002f70
        /*02b8*/ 	.word	0x000000ff
        /*02bc*/ 	.word	0x00018020
        /*02c0*/ 	.short	0x010a
        /*02c2*/ 	.byte	0x1c
	.zero		1


	//----- nvinfo : EIATTR_NUM_MBARRIERS
	.align		4
.L_48:
        /*02c4*/ 	.byte	0x03, 0x38
        /*02c6*/ 	.short	0x0006


	//----- nvinfo : EIATTR_EXIT_INSTR_OFFSETS
	.align		4
        /*02c8*/ 	.byte	0x04, 0x1c
        /*02ca*/ 	.short	(.L_50 - .L_49)


	//   ....[0]....
.L_49:
        /*02cc*/ 	.word	0x00002ed0


	//----- nvinfo : EIATTR_REQNTID
	.align		4
.L_50:
        /*02d0*/ 	.byte	0x04, 0x10
        /*02d2*/ 	.short	(.L_52 - .L_51)
.L_51:
        /*02d4*/ 	.word	0x00000080
        /*02d8*/ 	.word	0x00000001
        /*02dc*/ 	.word	0x00000001


	//----- nvinfo : EIATTR_CRS_STACK_SIZE
	.align		4
.L_52:
        /*02e0*/ 	.byte	0x04, 0x1e
        /*02e2*/ 	.short	(.L_54 - .L_53)
.L_53:
        /*02e4*/ 	.word	0x00000000


	//----- nvinfo : EIATTR_CBANK_PARAM_SIZE
	.align		4
.L_54:
        /*02e8*/ 	.byte	0x03, 0x19
        /*02ea*/ 	.short	0x0050


	//----- nvinfo : EIATTR_PARAM_CBANK
	.align		4
        /*02ec*/ 	.byte	0x04, 0x0a
        /*02ee*/ 	.short	(.L_56 - .L_55)
	.align		4
.L_55:
        /*02f0*/ 	.word	index@(.nv.constant0.gluon_tcgen05)
        /*02f4*/ 	.short	0x0380
        /*02f6*/ 	.short	0x0050


	//----- nvinfo : EIATTR_SW_WAR
	.align		4
.L_56:
        /*02f8*/ 	.byte	0x04, 0x36
        /*02fa*/ 	.short	(.L_58 - .L_57)
.L_57:
        /*02fc*/ 	.word	0x00000008
.L_58:


//--------------------- .nv.compat                --------------------------
	.section	.nv.compat,"",@"SHT_CUDA_COMPAT_INFO"
	.align	4
        /*0000*/ 	.byte	0x02, 0x02, 0x02, 0x00, 0x02, 0x05, 0x05, 0x00, 0x02, 0x03, 0x03, 0x00, 0x02, 0x06, 0x01, 0x00


//--------------------- .nv.callgraph             --------------------------
	.section	.nv.callgraph,"",@"SHT_CUDA_CALLGRAPH"
	.align	4
	.sectionentsize	8
	.align		4
        /*0000*/ 	.word	0x00000000
	.align		4
        /*0004*/ 	.word	0xffffffff
	.align		4
        /*0008*/ 	.word	0x00000000
	.align		4
        /*000c*/ 	.word	0xfffffffe
	.align		4
        /*0010*/ 	.word	0x00000000
	.align		4
        /*0014*/ 	.word	0xfffffffd
	.align		4
        /*0018*/ 	.word	0x00000000
	.align		4
        /*001c*/ 	.word	0xfffffffc


//--------------------- .text.gluon_tcgen05       --------------------------
	.section	.text.gluon_tcgen05,"ax",@progbits
	.align	128
        .global         gluon_tcgen05
        .type           gluon_tcgen05,@function
        .size           gluon_tcgen05,(.L_x_81 - gluon_tcgen05)
        .other          gluon_tcgen05,@"STO_CUDA_ENTRY STV_DEFAULT"
gluon_tcgen05:
.text.gluon_tcgen05:
[----:B------:R-:W1:Y:S01]  /*0000*/  LDC R1, c[0x0][0x37c] ;  /* 0x0000df00ff017b82 */ /* 0x000e620000000800 */
[----:B------:R-:W2:Y:S02]  /*0010*/  S2R R0, SR_TID.X ;  /* 0x0000000000007919 */ /* 0x000ea40000002100 */
[----:B--2---:R-:W-:-:S13]  /*0020*/  ISETP.GE.U32.AND P2, PT, R0, 0x20, PT ;  /* 0x000000200000780c */ /* 0x004fda0003f46070 */
[----:B------:R-:W-:Y:S05]  /*0030*/  @P2 BRA `(.L_x_0) ;  /* 0x0000000000b82947 */ /* 0x000fea0003800000 */
[----:B------:R-:W2:Y:S01]  /*0040*/  S2UR UR6, SR_CgaCtaId ;  /* 0x00000000000679c3 */ /* 0x000ea20000008800 */
[----:B------:R-:W-:Y:S01]  /*0050*/  NOP ;  /* 0x0000000000007918 */ /* 0x000fe20000000000 */
[----:B------:R-:W-:Y:S02]  /*0060*/  UMOV UR4, 0x40 ;  /* 0x0000004000047882 */ /* 0x000fe40000000000 */
[----:B--2---:R-:W-:-:S09]  /*0070*/  ULEA UR4, UR6, UR4, 0x18 ;  /* 0x0000000406047291 */ /* 0x004fd2000f8ec0ff */
[----:B------:R-:W2:Y:S01]  /*0080*/  LDS.U8 R2, [UR4] ;  /* 0x00000004ff027984 */ /* 0x000ea20008000000 */
[----:B------:R-:W-:Y:S02]  /*0090*/  UMOV UR4, 0x400 ;  /* 0x0000040000047882 */ /* 0x000fe40000000000 */
[----:B------:R-:W-:Y:S01]  /*00a0*/  ULEA UR4, UR6, UR4, 0x18 ;  /* 0x0000000406047291 */ /* 0x000fe2000f8ec0ff */
[----:B--2---:R-:W-:-:S13]  /*00b0*/  ISETP.NE.AND P0, PT, R2, RZ, PT ;  /* 0x000000ff0200720c */ /* 0x004fda0003f05270 */
[----:B------:R-:W-:Y:S05]  /*00c0*/  @P0 BRA `(.L_x_1) ;  /* 0x00000000007c0947 */ /* 0x000fea0003800000 */
[----:B------:R-:W-:-:S13]  /*00d0*/  ELECT P0, URZ, PT ;  /* 0x0000000000ff782f */ /* 0x000fda0003800000 */
[----:B------:R-:W-:Y:S05]  /*00e0*/  @!P0 BRA `(.L_x_2) ;  /* 0x0000000000848947 */ /* 0x000fea0003800000 */
[----:B------:R-:W-:Y:S01]  /*00f0*/  UMOV UR5, 0x4 ;  /* 0x0000000400057882 */ /* 0x000fe20000000000 */
[----:B------:R-:W-:Y:S02]  /*0100*/  IMAD.MOV.U32 R5, RZ, RZ, 0x1 ;  /* 0x00000001ff057424 */ /* 0x000fe400078e00ff */
[----:B------:R-:W-:Y:S02]  /*0110*/  IMAD.MOV.U32 R3, RZ, RZ, 0xf ;  /* 0x0000000fff037424 */ /* 0x000fe400078e00ff */
[----:B------:R-:W-:Y:S04]  /*0120*/  DEPBAR.LE SB2, 0x36 ;  /* 0x0000ad800000791a */ /* 0x000fe80000000000 */
[----:B------:R-:W2:Y:S02]  /*0130*/  UTCATOMSWS.FIND_AND_SET.ALIGN UP0, UR5, UR5 ;  /* 0x00000005000575e3 */ /* 0x000ea40008000800 */
[----:B--2---:R-:W-:-:S04]  /*0140*/  PLOP3.LUT P0, PT, PT, PT, UP0, 0x80, 0x8 ;  /* 0x000000000008781c */ /* 0x004fc80003f0f008 */
[----:B------:R-:W-:-:S04]  /*0150*/  SEL R2, RZ, 0xffffffff, !P0 ;  /* 0xffffffffff027807 */ /* 0x000fc80004000000 */
[----:B------:R-:W-:Y:S01]  /*0160*/  ISETP.NE.AND P0, PT, R2, RZ, PT ;  /* 0x000000ff0200720c */ /* 0x000fe20003f05270 */
[----:B------:R-:W-:-:S12]  /*0170*/  IMAD.U32 R2, RZ, RZ, UR5 ;  /* 0x00000005ff027e24 */ /* 0x000fd8000f8e00ff */
[----:B------:R-:W-:Y:S05]  /*0180*/  @P0 BRA `(.L_x_3) ;  /* 0x0000000000240947 */ /* 0x000fea0003800000 */
.L_x_4:
[----:B------:R-:W-:Y:S05]  /*0190*/  NANOSLEEP 0x64 ;  /* 0x000000640000795d */ /* 0x000fea0003800000 */
[----:B------:R-:W-:-:S05]  /*01a0*/  UMOV UR5, 0x4 ;  /* 0x0000000400057882 */ /* 0x000fca0000000000 */
[----:B------:R-:W-:Y:S04]  /*01b0*/  DEPBAR.LE SB2, 0x36 ;  /* 0x0000ad800000791a */ /* 0x000fe80000000000 */
[----:B------:R-:W2:Y:S02]  /*01c0*/  UTCATOMSWS.FIND_AND_SET.ALIGN UP0, UR5, UR5 ;  /* 0x00000005000575e3 */ /* 0x000ea40008000800 */
[----:B--2---:R-:W-:-:S04]  /*01d0*/  PLOP3.LUT P0, PT, PT, PT, UP0, 0x80, 0x8 ;  /* 0x000000000008781c */ /* 0x004fc80003f0f008 */
[----:B------:R-:W-:-:S04]  /*01e0*/  SEL R2, RZ, 0xffffffff, !P0 ;  /* 0xffffffffff027807 */ /* 0x000fc80004000000 */
[----:B------:R-:W-:Y:S01]  /*01f0*/  ISETP.NE.AND P0, PT, R2, RZ, PT ;  /* 0x000000ff0200720c */ /* 0x000fe20003f05270 */
[----:B------:R-:W-:-:S12]  /*0200*/  IMAD.U32 R2, RZ, RZ, UR5 ;  /* 0x00000005ff027e24 */ /* 0x000fd8000f8e00ff */
[----:B------:R-:W-:Y:S05]  /*0210*/  @!P0 BRA `(.L_x_4) ;  /* 0xfffffffc00dc8947 */ /* 0x000fea000383ffff */
.L_x_3:
[C---:B------:R-:W-:Y:S01]  /*0220*/  VIADD R4, R2.reuse, 0x10 ;  /* 0x0000001002047836 */ /* 0x040fe20000000000 */
[----:B------:R-:W-:Y:S01]  /*0230*/  UMOV UR5, 0x50 ;  /* 0x0000005000057882 */ /* 0x000fe20000000000 */
[----:B------:R-:W-:Y:S01]  /*0240*/  SHF.L.U32 R3, R3, R2, RZ ;  /* 0x0000000203037219 */ /* 0x000fe200000006ff */
[----:B------:R-:W-:Y:S01]  /*0250*/  ULEA UR5, UR6, UR5, 0x18 ;  /* 0x0000000506057291 */ /* 0x000fe2000f8ec0ff */
[----:B------:R-:W-:Y:S01]  /*0260*/  IMAD.SHL.U32 R2, R2, 0x20, RZ ;  /* 0x0000002002027824 */ /* 0x000fe200078e00ff */
[----:B------:R-:W-:-:S04]  /*0270*/  SHF.L.U32 R4, R5, R4, RZ ;  /* 0x0000000405047219 */ /* 0x000fc800000006ff */
[----:B------:R-:W-:-:S05]  /*0280*/  LOP3.LUT R3, R4, R3, RZ, 0xfc, !PT ;  /* 0x0000000304037212 */ /* 0x000fca00078efcff */
[----:B------:R2:W-:Y:S04]  /*0290*/  ATOMS.OR RZ, [UR5], R3 ;  /* 0x00000003ffff798c */ /* 0x0005e8000b000005 */
[----:B------:R2:W-:Y:S01]  /*02a0*/  STS [UR4], R2 ;  /* 0x00000002ff007988 */ /* 0x0005e20008000804 */
[----:B------:R-:W-:Y:S05]  /*02b0*/  BRA `(.L_x_2) ;  /* 0x0000000000107947 */ /* 0x000fea0003800000 */
.L_x_1:
[----:B------:R-:W-:Y:S01]  /*02c0*/  IMAD.MOV.U32 R3, RZ, RZ, -0x1 ;  /* 0xffffffffff037424 */ /* 0x000fe200078e00ff */
[----:B------:R-:W-:-:S04]  /*02d0*/  MOV R2, 0x300 ;  /* 0x0000030000027802 */ /* 0x000fc80000000f00 */
[----:B------:R2:W-:Y:S03]  /*02e0*/  STS [UR4], R3 ;  /* 0x00000003ff007988 */ /* 0x0005e60008000804 */
[----:B-12---:R-:W-:Y:S05]  /*02f0*/  CALL.REL.NOINC `($__internal_1_$__cuda_sm10x_tcgen05_guardrail_trap_phase_invalid_during_alloc) ;  /* 0x0000002c00347944 */ /* 0x006fea0003c00000 */
.L_x_2:
[----:B------:R-:W-:Y:S05]  /*0300*/  WARPSYNC.ALL ;  /* 0x0000000000007948 */ /* 0x000fea0003800000 */
[----:B------:R-:W-:Y:S01]  /*0310*/  NOP ;  /* 0x0000000000007918 */ /* 0x000fe20000000000 */
.L_x_0:
[----:B------:R-:W3:Y:S08]  /*0320*/  S2UR UR4, SR_CgaCtaId ;  /* 0x00000000000479c3 */ /* 0x000ef00000008800 */
[----:B------:R-:W-:Y:S01]  /*0330*/  BAR.SYNC.DEFER_BLOCKING 0x0 ;  /* 0x0000000000007b1d */ /* 0x000fe20000010000 */
[----:B------:R-:W-:-:S05]  /*0340*/  LOP3.LUT R132, R0, 0x7f, RZ, 0xc0, !PT ;  /* 0x0000007f00847812 */ /* 0x000fca00078ec0ff */
[----:B------:R-:W-:Y:S02]  /*0350*/  UMOV UR8, 0x400 ;  /* 0x0000040000087882 */ /* 0x000fe40000000000 */
[----:B------:R-:W4:Y:S08]  /*0360*/  LDC R4, c[0x0][0x398] ;  /* 0x0000e600ff047b82 */ /* 0x000f300000000800 */
[----:B------:R-:W5:Y:S01]  /*0370*/  LDC R12, c[0x0][0x3a0] ;  /* 0x0000e800ff0c7b82 */ /* 0x000f620000000800 */
[----:B---3--:R-:W-:-:S07]  /*0380*/  ULEA UR8, UR4, UR8, 0x18 ;  /* 0x0000000804087291 */ /* 0x008fce000f8ec0ff */
[----:B------:R-:W3:Y:S02]  /*0390*/  S2UR UR15, SR_CTAID.Y ;  /* 0x00000000000f79c3 */ /* 0x000ee40000002600 */
[----:B--2---:R-:W2:Y:S06]  /*03a0*/  LDS R3, [UR8] ;  /* 0x00000008ff037984 */ /* 0x004eac0008000800 */
[----:B------:R-:W-:Y:S06]  /*03b0*/  BAR.SYNC.DEFER_BLOCKING 0x0 ;  /* 0x0000000000007b1d */ /* 0x000fec0000010000 */
[----:B------:R-:W-:Y:S05]  /*03c0*/  @P2 BRA `(.L_x_5) ;  /* 0x0000000000182947 */ /* 0x000fea0003800000 */
[----:B------:R-:W-:Y:S01]  /*03d0*/  ELECT P0, URZ, PT ;  /* 0x0000000000ff782f */ /* 0x000fe20003800000 */
[----:B------:R-:W-:Y:S01]  /*03e0*/  IMAD.MOV.U32 R2, RZ, RZ, 0x1 ;  /* 0x00000001ff027424 */ /* 0x000fe200078e00ff */
[----:B------:R-:W-:Y:S01]  /*03f0*/  UMOV UR5, 0x40 ;  /* 0x0000004000057882 */ /* 0x000fe20000000000 */
[----:B------:R-:W-:Y:S01]  /*0400*/  UVIRTCOUNT.DEALLOC.SMPOOL 0x80 ;  /* 0x000000800000784c */ /* 0x000fe20000000000 */
[----:B------:R-:W-:-:S09]  /*0410*/  ULEA UR5, UR4, UR5, 0x18 ;  /* 0x0000000504057291 */ /* 0x000fd2000f8ec0ff */
[----:B------:R5:W-:Y:S03]  /*0420*/  @P0 STS.U8 [UR5], R2 ;  /* 0x00000002ff000988 */ /* 0x000be60008000005 */
.L_x_5:
[----:B------:R-:W5:Y:S01]  /*0430*/  S2UR UR4, SR_CTAID.Z ;  /* 0x00000000000479c3 */ /* 0x000f620000002700 */
[----:B------:R-:W4:Y:S01]  /*0440*/  LDCU UR5, c[0x0][0x370] ;  /* 0x00006e00ff0577ac */ /* 0x000f220008000800 */
[----:B------:R-:W-:Y:S01]  /*0450*/  ISETP.GE.U32.AND P0, PT, R132, 0x20, PT ;  /* 0x000000208400780c */ /* 0x000fe20003f06070 */
[----:B----4-:R-:W-:Y:S01]  /*0460*/  VIADD R4, R4, 0xffffffff ;  /* 0xffffffff04047836 */ /* 0x010fe20000000000 */
[C---:B------:R-:W-:Y:S01]  /*0470*/  ISETP.NE.U32.AND P3, PT, R132.reuse, RZ, PT ;  /* 0x000000ff8400720c */ /* 0x040fe20003f65070 */
[----:B------:R-:W5:Y:S01]  /*0480*/  LDCU UR6, c[0x0][0x374] ;  /* 0x00006e80ff0677ac */ /* 0x000f620008000800 */
[----:B------:R-:W-:Y:S01]  /*0490*/  LEA R10, R132, UR8, 0x2 ;  /* 0x00000008840a7c11 */ /* 0x000fe2000f8e10ff */
[----:B-----5:R-:W-:Y:S01]  /*04a0*/  VIADD R11, R12, 0xffffffff ;  /* 0xffffffff0c0b7836 */ /* 0x020fe20000000000 */
[----:B------:R-:W4:Y:S01]  /*04b0*/  S2UR UR7, SR_CTAID.X ;  /* 0x00000000000779c3 */ /* 0x000f220000002500 */
[----:B------:R-:W5:Y:S01]  /*04c0*/  LDCU.64 UR20, c[0x0][0x3c0] ;  /* 0x00007800ff1477ac */ /* 0x000f620008000a00 */
[----:B--2---:R-:W-:Y:S01]  /*04d0*/  R2UR UR23, R3 ;  /* 0x00000000031772ca */ /* 0x004fe200000e0000 */
[----:B------:R-:W-:Y:S04]  /*04e0*/  BSSY.RECONVERGENT B0, `(.L_x_6) ;  /* 0x0000011000007945 */ /* 0x000fe80003800200 */
[----:B------:R2:W-:Y:S01]  /*04f0*/  @!P0 STS [R10], RZ ;  /* 0x000000ff0a008388 */ /* 0x0005e20000000800 */
[----:B------:R-:W-:-:S03]  /*0500*/  NOP ;  /* 0x0000000000007918 */ /* 0x000fc60000000000 */
[----:B------:R2:W-:Y:S01]  /*0510*/  @!P3 STS [UR8+0x24], R4 ;  /* 0x00002404ff00b988 */ /* 0x0005e20008000808 */
[----:B---3--:R-:W-:-:S03]  /*0520*/  UIMAD UR4, UR4, UR6, UR15 ;  /* 0x00000006040472a4 */ /* 0x008fc6000f8e020f */
[----:B------:R2:W-:Y:S01]  /*0530*/  @!P3 STS [UR8+0x20], R11 ;  /* 0x0000200bff00b988 */ /* 0x0005e20008000808 */
[----:B----4-:R-:W-:-:S04]  /*0540*/  UIMAD UR4, UR4, UR5, UR7 ;  /* 0x00000005040472a4 */ /* 0x010fc8000f8e0207 */
[----:B------:R-:W-:-:S04]  /*0550*/  UIMAD UR4, UR4, 0x180, URZ ;  /* 0x00000180040478a4 */ /* 0x000fc8000f8e02ff */
[----:B-----5:R-:W-:-:S04]  /*0560*/  UIADD3 UR24, UP0, UPT, UR4, UR20, URZ ;  /* 0x0000001404187290 */ /* 0x020fc8000ff1e0ff */
[----:B------:R-:W-:Y:S01]  /*0570*/  ULEA.HI.X.SX32 UR25, UR4, UR21, 0x1, UP0 ;  /* 0x0000001504197291 */ /* 0x000fe200080f0eff */
[----:B--2---:R-:W-:Y:S11]  /*0580*/  @P3 BRA `(.L_x_7) ;  /* 0x0000000000183947 */ /* 0x004ff60003800000 */
[----:B------:R-:W2:Y:S01]  /*0590*/  LDS R2, [UR8+0x8] ;  /* 0x00000808ff027984 */ /* 0x000ea20008000800 */
[----:B------:R-:W3:Y:S01]  /*05a0*/  LDC.64 R6, c[0x0][0x380] ;  /* 0x0000e000ff067b82 */ /* 0x000ee20000000a00 */
[----:B------:R-:W-:Y:S02]  /*05b0*/  IMAD.MOV.U32 R3, RZ, RZ, 0x70 ;  /* 0x00000070ff037424 */ /* 0x000fe400078e00ff */
[----:B---3--:R3:W-:Y:S03]  /*05c0*/  STS.64 [UR8], R6 ;  /* 0x00000006ff007988 */ /* 0x0087e60008000a08 */
[----:B--2---:R-:W-:-:S05]  /*05d0*/  LOP3.LUT R2, R2, 0x10, R3, 0xd8, !PT ;  /* 0x0000001002027812 */ /* 0x004fca00078ed803 */
[----:B------:R3:W-:Y:S02]  /*05e0*/  STS [UR8+0x8], R2 ;  /* 0x00000802ff007988 */ /* 0x0007e40008000808 */
.L_x_7:
[----:B------:R-:W-:Y:S05]  /*05f0*/  BSYNC.RECONVERGENT B0 ;  /* 0x0000000000007941 */ /* 0x000fea0003800200 */
.L_x_6:
[----:B------:R-:W-:Y:S04]  /*0600*/  BSSY.RECONVERGENT B0, `(.L_x_8) ;  /* 0x000000a000007945 */ /* 0x000fe80003800200 */
[----:B------:R-:W-:Y:S05]  /*0610*/  @P3 BRA `(.L_x_9) ;  /* 0x0000000000203947 */ /* 0x000fea0003800000 */
[----:B---3--:R-:W2:Y:S01]  /*0620*/  LDS R2, [UR8+0x34] ;  /* 0x00003408ff027984 */ /* 0x008ea20008000800 */
[----:B------:R-:W-:Y:S02]  /*0630*/  IMAD.MOV.U32 R3, RZ, RZ, 0x3f000000 ;  /* 0x3f000000ff037424 */ /* 0x000fe400078e00ff */
[----:B------:R-:W-:Y:S01]  /*0640*/  @!P3 IMAD.MOV.U32 R5, RZ, RZ, 0x7f ;  /* 0x0000007fff05b424 */ /* 0x000fe200078e00ff */
[----:B------:R-:W3:Y:S02]  /*0650*/  @!P3 LDS R6, [UR8+0x38] ;  /* 0x00003808ff06b984 */ /* 0x000ee40008000800 */
[----:B--2---:R-:W-:Y:S02]  /*0660*/  LOP3.LUT R2, R2, 0xff000000, R3, 0xb8, !PT ;  /* 0xff00000002027812 */ /* 0x004fe400078eb803 */
[----:B---3--:R-:W-:-:S03]  /*0670*/  @!P3 LOP3.LUT R3, R6, 0xff, R5, 0xb8, !PT ;  /* 0x000000ff0603b812 */ /* 0x008fc600078eb805 */
[----:B------:R2:W-:Y:S04]  /*0680*/  STS [UR8+0x34], R2 ;  /* 0x00003402ff007988 */ /* 0x0005e80008000808 */
[----:B------:R2:W-:Y:S02]  /*0690*/  @!P3 STS [UR8+0x38], R3 ;  /* 0x00003803ff00b988 */ /* 0x0005e40008000808 */
.L_x_9:
[----:B------:R-:W-:Y:S05]  /*06a0*/  BSYNC.RECONVERGENT B0 ;  /* 0x0000000000007941 */ /* 0x000fea0003800200 */
.L_x_8:
[----:B------:R-:W-:Y:S04]  /*06b0*/  BSSY.RECONVERGENT B0, `(.L_x_10) ;  /* 0x000000e000007945 */ /* 0x000fe80003800200 */
[----:B------:R-:W-:Y:S05]  /*06c0*/  @P3 BRA `(.L_x_11) ;  /* 0x0000000000303947 */ /* 0x000fea0003800000 */
[----:B--2---:R-:W2:Y:S01]  /*06d0*/  LDS R3, [UR8+0x34] ;  /* 0x00003408ff037984 */ /* 0x004ea20008000800 */
[----:B------:R-:W4:Y:S03]  /*06e0*/  LDC.64 R8, c[0x0][0x3a8] ;  /* 0x0000ea00ff087b82 */ /* 0x000f260000000a00 */
[----:B---3--:R-:W3:Y:S01]  /*06f0*/  LDS R2, [UR8+0x1c] ;  /* 0x00001c08ff027984 */ /* 0x008ee20008000800 */
[C---:B----4-:R-:W-:Y:S01]  /*0700*/  SHF.L.U64.HI R6, R8.reuse, 0x1, R9 ;  /* 0x0000000108067819 */ /* 0x050fe20000010209 */
[----:B------:R-:W-:-:S03]  /*0710*/  IMAD.SHL.U32 R5, R8, 0x2, RZ ;  /* 0x0000000208057824 */ /* 0x000fc600078e00ff */
[--C-:B------:R-:W-:Y:S02]  /*0720*/  SHF.R.U32.HI R7, RZ, 0x4, R6.reuse ;  /* 0x00000004ff077819 */ /* 0x100fe40000011606 */
[----:B------:R-:W-:-:S05]  /*0730*/  SHF.R.U64 R5, R5, 0x4, R6 ;  /* 0x0000000405057819 */ /* 0x000fca0000001206 */
[----:B------:R4:W-:Y:S01]  /*0740*/  STS [UR8+0xc], R5 ;  /* 0x00000c05ff007988 */ /* 0x0009e20008000808 */
[----:B--2---:R-:W-:Y:S02]  /*0750*/  LOP3.LUT R3, R3, 0x7, RZ, 0xb8, !PT ;  /* 0x0000000703037812 */ /* 0x004fe400078eb8ff */
[----:B---3--:R-:W-:-:S03]  /*0760*/  LOP3.LUT R2, R2, 0xf, R7, 0xb8, !PT ;  /* 0x0000000f02027812 */ /* 0x008fc600078eb807 */
[----:B------:R4:W-:Y:S04]  /*0770*/  STS [UR8+0x34], R3 ;  /* 0x00003403ff007988 */ /* 0x0009e80008000808 */
[----:B------:R4:W-:Y:S02]  /*0780*/  STS [UR8+0x1c], R2 ;  /* 0x00001c02ff007988 */ /* 0x0009e40008000808 */
.L_x_11:
[----:B------:R-:W-:Y:S05]  /*0790*/  BSYNC.RECONVERGENT B0 ;  /* 0x0000000000007941 */ /* 0x000fea0003800200 */
.L_x_10:
[----:B------:R-:W-:Y:S04]  /*07a0*/  BSSY.RECONVERGENT B1, `(.L_x_12) ;  /* 0x000001a000017945 */ /* 0x000fe80003800200 */
[----:B------:R-:W-:Y:S04]  /*07b0*/  BSSY.RELIABLE B0, `(.L_x_13) ;  /* 0x0000015000007945 */ /* 0x000fe80003800100 */
[----:B------:R-:W-:Y:S05]  /*07c0*/  @P3 BRA `(.L_x_14) ;  /* 0x0000000000203947 */ /* 0x000fea0003800000 */
[----:B--234-:R-:W2:Y:S02]  /*07d0*/  LDS R2, [UR8+0x34] ;  /* 0x00003408ff027984 */ /* 0x01cea40008000800 */
[----:B--2---:R-:W-:-:S05]  /*07e0*/  LOP3.LUT R2, R2, 0x38, RZ, 0xb8, !PT ;  /* 0x0000003802027812 */ /* 0x004fca00078eb8ff */
[----:B------:R2:W-:Y:S01]  /*07f0*/  STS [UR8+0x34], R2 ;  /* 0x00003402ff007988 */ /* 0x0005e20008000808 */
[----:B------:R-:W-:Y:S05]  /*0800*/  @P3 BRA `(.L_x_15) ;  /* 0x0000000000203947 */ /* 0x000fea0003800000 */
[----:B--2---:R-:W2:Y:S01]  /*0810*/  LDS R2, [UR8+0x8] ;  /* 0x00000808ff027984 */ /* 0x004ea20008000800 */
[----:B------:R-:W-:-:S05]  /*0820*/  IMAD.MOV.U32 R3, RZ, RZ, 0x780 ;  /* 0x00000780ff037424 */ /* 0x000fca00078e00ff */
[----:B--2---:R-:W-:-:S05]  /*0830*/  LOP3.LUT R2, R2, 0x300, R3, 0xd8, !PT ;  /* 0x0000030002027812 */ /* 0x004fca00078ed803 */
[----:B------:R5:W-:Y:S02]  /*0840*/  STS [UR8+0x8], R2 ;  /* 0x00000802ff007988 */ /* 0x000be40008000808 */
.L_x_14:
[----:B------:R-:W-:Y:S05]  /*0850*/  @P3 BRA `(.L_x_16) ;  /* 0x0000000000283947 */ /* 0x000fea0003800000 */
[----:B--2345:R-:W2:Y:S02]  /*0860*/  LDS R2, [UR8+0x8] ;  /* 0x00000808ff027984 */ /* 0x03cea40008000800 */
[----:B--2---:R-:W-:-:S05]  /*0870*/  LOP3.LUT R2, R2, 0x1800, RZ, 0xb8, !PT ;  /* 0x0000180002027812 */ /* 0x004fca00078eb8ff */
[----:B------:R3:W-:Y:S02]  /*0880*/  STS [UR8+0x8], R2 ;  /* 0x00000802ff007988 */ /* 0x0007e40008000808 */
.L_x_15:
[----:B------:R-:W-:Y:S05]  /*0890*/  @P3 BREAK.RELIABLE B0 ;  /* 0x0000000000003942 */ /* 0x000fea0003800100 */
[----:B------:R-:W-:Y:S05]  /*08a0*/  @P3 BRA `(.L_x_17) ;  /* 0x0000000000243947 */ /* 0x000fea0003800000 */
[----:B------:R-:W4:Y:S01]  /*08b0*/  LDS R3, [UR8+0x8] ;  /* 0x00000808ff037984 */ /* 0x000f220008000800 */
[----:B--23--:R-:W-:-:S05]  /*08c0*/  IMAD.MOV.U32 R2, RZ, RZ, 0x6000 ;  /* 0x00006000ff027424 */ /* 0x00cfca00078e00ff */
[----:B----4-:R-:W-:-:S04]  /*08d0*/  LOP3.LUT R2, R3, 0x6000, R2, 0xd8, !PT ;  /* 0x0000600003027812 */ /* 0x010fc800078ed802 */
[----:B------:R-:W-:-:S05]  /*08e0*/  LOP3.LUT R2, R2, 0x400000, RZ, 0xb8, !PT ;  /* 0x0040000002027812 */ /* 0x000fca00078eb8ff */
[----:B------:R2:W-:Y:S02]  /*08f0*/  STS [UR8+0x8], R2 ;  /* 0x00000802ff007988 */ /* 0x0005e40008000808 */
.L_x_16:
[----:B------:R-:W-:Y:S05]  /*0900*/  BSYNC.RELIABLE B0 ;  /* 0x0000000000007941 */ /* 0x000fea0003800100 */
.L_x_13:
[----:B--2345:R-:W2:Y:S02]  /*0910*/  @!P3 LDS R2, [UR8+0x8] ;  /* 0x00000808ff02b984 */ /* 0x03cea40008000800 */
[----:B--2---:R-:W-:-:S05]  /*0920*/  @!P3 LOP3.LUT R2, R2, 0x8000, RZ, 0xb8, !PT ;  /* 0x000080000202b812 */ /* 0x004fca00078eb8ff */
[----:B------:R4:W-:Y:S02]  /*0930*/  @!P3 STS [UR8+0x8], R2 ;  /* 0x00000802ff00b988 */ /* 0x0009e40008000808 */
.L_x_17:
[----:B------:R-:W-:Y:S05]  /*0940*/  BSYNC.RECONVERGENT B1 ;  /* 0x0000000000017941 */ /* 0x000fea0003800200 */
.L_x_12:
[----:B------:R-:W-:Y:S05]  /*0950*/  WARPSYNC.ALL ;  /* 0x0000000000007948 */ /* 0x000fea0003800000 */
[----:B------:R-:W-:Y:S01]  /*0960*/  NOP ;  /* 0x0000000000007918 */ /* 0x000fe20000000000 */
[----:B------:R-:W-:Y:S05]  /*0970*/  @P0 BRA `(.L_x_18) ;  /* 0x0000000000300947 */ /* 0x000fea0003800000 */
[----:B--234-:R-:W2:Y:S01]  /*0980*/  S2R R2, SR_LANEID ;  /* 0x0000000000027919 */ /* 0x01cea20000000000 */
[----:B------:R-:W-:Y:S05]  /*0990*/  WARPSYNC.ALL ;  /* 0x0000000000007948 */ /* 0x000fea0003800000 */
[----:B------:R-:W-:Y:S01]  /*09a0*/  NOP ;  /* 0x0000000000007918 */ /* 0x000fe20000000000 */
[----:B--2---:R-:W-:-:S05]  /*09b0*/  IMAD.SHL.U32 R5, R2, 0x4, RZ ;  /* 0x0000000402057824 */ /* 0x004fca00078e00ff */
[----:B------:R-:W2:Y:S01]  /*09c0*/  LDS R7, [R5+UR8] ;  /* 0x0000000805077984 */ /* 0x000ea20008000800 */
[----:B------:R-:W-:-:S05]  /*09d0*/  IADD3 R2, P1, PT, R5, UR24, RZ ;  /* 0x0000001805027c10 */ /* 0x000fca000ff3e0ff */
[----:B------:R-:W-:-:S05]  /*09e0*/  IMAD.X R3, RZ, RZ, UR25, P1 ;  /* 0x00000019ff037e24 */ /* 0x000fca00088e06ff */
[----:B--2---:R5:W2:Y:S01]  /*09f0*/  ATOMG.E.EXCH.STRONG.GPU PT, RZ, [R2], R7 ;  /* 0x0000000702ff73a8 */ /* 0x004aa200041ee100 */
[----:B------:R-:W-:-:S04]  /*0a00*/  DEPBAR {5,4,3,2,1,0} ;  /* 0x0000003f0000791a */ /* 0x000fc80000000000 */
[----:B------:R-:W3:Y:S02]  /*0a10*/  CCTL.E.C.LDCU.IV.DEEP [UR24] ;  /* 0x0000000018007540 */ /* 0x000ee40009c08000 */
[----:B---3--:R5:W-:Y:S01]  /*0a20*/  UTMACCTL.IV [UR24] ;  /* 0x00000000180079b9 */ /* 0x008be20008000000 */
[----:B------:R-:W-:Y:S01]  /*0a30*/  NOP ;  /* 0x0000000000007918 */ /* 0x000fe20000000000 */
.L_x_18:
[----:B------:R-:W-:Y:S05]  /*0a40*/  @P0 BRA `(.L_x_19) ;  /* 0x00000000000c0947 */ /* 0x000fea0003800000 */
[----:B------:R0:W-:Y:S01]  /*0a50*/  UTMACMDFLUSH ;  /* 0x00000000000079b7 */ /* 0x0001e20000000000 */
[----:B------:R-:W-:Y:S05]  /*0a60*/  @P0 BRA `(.L_x_19) ;  /* 0x0000000000040947 */ /* 0x000fea0003800000 */
[----:B------:R-:W-:-:S04]  /*0a70*/  DEPBAR.LE SB0, 0x0 ;  /* 0x000080000000791a */ /* 0x000fc80000000000 */
.L_x_19:
[----:B------:R-:W-:Y:S05]  /*0a80*/  WARPSYNC.ALL ;  /* 0x0000000000007948 */ /* 0x000fea0003800000 */
[----:B------:R-:W-:Y:S01]  /*0a90*/  NOP ;  /* 0x0000000000007918 */ /* 0x000fe20000000000 */
[----:B--2---:R-:W-:Y:S06]  /*0aa0*/  BAR.SYNC.DEFER_BLOCKING 0x0 ;  /* 0x0000000000007b1d */ /* 0x004fec0000010000 */
[----:B------:R-:W-:Y:S02]  /*0ab0*/  BSSY.RECONVERGENT B1, `(.L_x_20) ;  /* 0x000000b000017945 */ /* 0x000fe40003800200 */
[----:B------:R-:W-:Y:S06]  /*0ac0*/  BAR.SYNC.DEFER_BLOCKING 0x0 ;  /* 0x0000000000007b1d */ /* 0x000fec0000010000 */
[----:B------:R2:W-:Y:S01]  /*0ad0*/  @!P0 STS [R10], RZ ;  /* 0x000000ff0a008388 */ /* 0x0005e20000000800 */
[----:B------:R-:W-:Y:S01]  /*0ae0*/  NOP ;  /* 0x0000000000007918 */ /* 0x000fe20000000000 */
[----:B------:R-:W-:Y:S05]  /*0af0*/  @P3 BRA `(.L_x_21) ;  /* 0x0000000000183947 */ /* 0x000fea0003800000 */
[----:B---345:R-:W3:Y:S01]  /*0b00*/  LDS R2, [UR8+0x8] ;  /* 0x00000808ff027984 */ /* 0x038ee20008000800 */
[----:B------:R-:W4:Y:S01]  /*0b10*/  LDC.64 R6, c[0x0][0x388] ;  /* 0x0000e200ff067b82 */ /* 0x000f220000000a00 */
[----:B------:R-:W-:Y:S02]  /*0b20*/  IMAD.MOV.U32 R3, RZ, RZ, 0x70 ;  /* 0x00000070ff037424 */ /* 0x000fe400078e00ff */
[----:B----4-:R4:W-:Y:S03]  /*0b30*/  STS.64 [UR8], R6 ;  /* 0x00000006ff007988 */ /* 0x0109e60008000a08 */
[----:B---3--:R-:W-:-:S05]  /*0b40*/  LOP3.LUT R2, R2, 0x10, R3, 0xd8, !PT ;  /* 0x0000001002027812 */ /* 0x008fca00078ed803 */
[----:B------:R4:W-:Y:S02]  /*0b50*/  STS [UR8+0x8], R2 ;  /* 0x00000802ff007988 */ /* 0x0009e40008000808 */
.L_x_21:
[----:B-----5:R-:W-:Y:S05]  /*0b60*/  BSYNC.RECONVERGENT B1 ;  /* 0x0000000000017941 */ /* 0x020fea0003800200 */
.L_x_20:
[----:B------:R-:W-:Y:S04]  /*0b70*/  BSSY.RECONVERGENT B2, `(.L_x_22) ;  /* 0x000000f000027945 */ /* 0x000fe80003800200 */
[----:B------:R-:W-:Y:S04]  /*0b80*/  BSSY.RELIABLE B1, `(.L_x_23) ;  /* 0x000000c000017945 */ /* 0x000fe80003800100 */
[----:B------:R-:W-:Y:S05]  /*0b90*/  @P3 BRA `(.L_x_24) ;  /* 0x0000000000283947 */ /* 0x000fea0003800000 */
[----:B---34-:R-:W3:Y:S01]  /*0ba0*/  LDS R2, [UR8+0x34] ;  /* 0x00003408ff027984 */ /* 0x018ee20008000800 */
[----:B------:R-:W-:Y:S01]  /*0bb0*/  IMAD.MOV.U32 R3, RZ, RZ, 0x3f000000 ;  /* 0x3f000000ff037424 */ /* 0x000fe200078e00ff */
[----:B------:R-:W-:Y:S05]  /*0bc0*/  @P3 BREAK.RELIABLE B1 ;  /* 0x0000000000013942 */ /* 0x000fea0003800100 */
[----:B---3--:R-:W-:-:S05]  /*0bd0*/  LOP3.LUT R2, R2, 0xff000000, R3, 0xb8, !PT ;  /* 0xff00000002027812 */ /* 0x008fca00078eb803 */
[----:B------:R3:W-:Y:S01]  /*0be0*/  STS [UR8+0x34], R2 ;  /* 0x00003402ff007988 */ /* 0x0007e20008000808 */
[----:B------:R-:W-:Y:S05]  /*0bf0*/  @P3 BRA `(.L_x_25) ;  /* 0x0000000000183947 */ /* 0x000fea0003800000 */
[----:B---3--:R-:W3:Y:S01]  /*0c00*/  LDS R2, [UR8+0x38] ;  /* 0x00003808ff027984 */ /* 0x008ee20008000800 */
[----:B------:R-:W-:-:S05]  /*0c10*/  IMAD.MOV.U32 R3, RZ, RZ, 0x7f ;  /* 0x0000007fff037424 */ /* 0x000fca00078e00ff */
[----:B---3--:R-:W-:-:S05]  /*0c20*/  LOP3.LUT R2, R2, 0xff, R3, 0xb8, !PT ;  /* 0x000000ff02027812 */ /* 0x008fca00078eb803 */
[----:B------:R5:W-:Y:S02]  /*0c30*/  STS [UR8+0x38], R2 ;  /* 0x00003802ff007988 */ /* 0x000be40008000808 */
.L_x_24:
[----:B------:R-:W-:Y:S05]  /*0c40*/  BSYNC.RELIABLE B1 ;  /* 0x0000000000017941 */ /* 0x000fea0003800100 */
.L_x_23:
[----:B------:R2:W-:Y:S02]  /*0c50*/  @!P3 STS [UR8+0x20], R11 ;  /* 0x0000200bff00b988 */ /* 0x0005e40008000808 */
.L_x_25:
[----:B------:R-:W-:Y:S05]  /*0c60*/  BSYNC.RECONVERGENT B2 ;  /* 0x0000000000027941 */ /* 0x000fea0003800200 */
.L_x_22:
[----:B------:R-:W-:Y:S05]  /*0c70*/  WARPSYNC.ALL ;  /* 0x0000000000007948 */ /* 0x000fea0003800000 */
[----:B------:R-:W-:Y:S01]  /*0c80*/  NOP ;  /* 0x0000000000007918 */ /* 0x000fe20000000000 */
[----:B------:R-:W2:Y:S01]  /*0c90*/  LDC R5, c[0x0][0x39c] ;  /* 0x0000e700ff057b82 */ /* 0x000ea20000000800 */
[----:B------:R-:W-:Y:S01]  /*0ca0*/  BSSY.RECONVERGENT B2, `(.L_x_26) ;  /* 0x0000010000027945 */ /* 0x000fe20003800200 */
[----:B--2---:R-:W-:-:S05]  /*0cb0*/  VIADD R5, R5, 0xffffffff ;  /* 0xffffffff05057836 */ /* 0x004fca0000000000 */
[----:B------:R2:W-:Y:S01]  /*0cc0*/  @!P3 STS [UR8+0x24], R5 ;  /* 0x00002405ff00b988 */ /* 0x0005e20008000808 */
[----:B------:R-:W-:Y:S05]  /*0cd0*/  @P3 BRA `(.L_x_27) ;  /* 0x0000000000303947 */ /* 0x000fea0003800000 */
[----:B------:R-:W2:Y:S01]  /*0ce0*/  LDS R3, [UR8+0x34] ;  /* 0x00003408ff037984 */ /* 0x000ea20008000800 */
[----:B----4-:R-:W4:Y:S03]  /*0cf0*/  LDC.64 R6, c[0x0][0x3b0] ;  /* 0x0000ec00ff067b82 */ /* 0x010f260000000a00 */
[----:B---3-5:R-:W3:Y:S01]  /*0d00*/  LDS R2, [UR8+0x1c] ;  /* 0x00001c08ff027984 */ /* 0x028ee20008000800 */
        /* <DEDUP_REMOVED lines=9> */
.L_x_27:
[----:B------:R-:W-:Y:S05]  /*0da0*/  BSYNC.RECONVERGENT B2 ;  /* 0x0000000000027941 */ /* 0x000fea0003800200 */
.L_x_26:
[----:B------:R-:W-:Y:S04]  /*0db0*/  BSSY.RECONVERGENT B3, `(.L_x_28) ;  /* 0x000001a000037945 */ /* 0x000fe80003800200 */
[----:B------:R-:W-:Y:S04]  /*0dc0*/  BSSY.RELIABLE B2, `(.L_x_29) ;  /* 0x0000015000027945 */ /* 0x000fe80003800100 */
[----:B------:R-:W-:Y:S05]  /*0dd0*/  @P3 BRA `(.L_x_30) ;  /* 0x0000000000203947 */ /* 0x000fea0003800000 */
[----:B---345:R-:W3:Y:S02]  /*0de0*/  LDS R2, [UR8+0x34] ;  /* 0x00003408ff027984 */ /* 0x038ee40008000800 */
[----:B---3--:R-:W-:-:S05]  /*0df0*/  LOP3.LUT R2, R2, 0x38, RZ, 0xb8, !PT ;  /* 0x0000003802027812 */ /* 0x008fca00078eb8ff */
[----:B------:R3:W-:Y:S01]  /*0e00*/  STS [UR8+0x34], R2 ;  /* 0x00003402ff007988 */ /* 0x0007e20008000808 */
[----:B------:R-:W-:Y:S05]  /*0e10*/  @P3 BRA `(.L_x_31) ;  /* 0x0000000000203947 */ /* 0x000fea0003800000 */
[----:B---3--:R-:W3:Y:S01]  /*0e20*/  LDS R2, [UR8+0x8] ;  /* 0x00000808ff027984 */ /* 0x008ee20008000800 */
[----:B------:R-:W-:-:S05]  /*0e30*/  IMAD.MOV.U32 R3, RZ, RZ, 0x780 ;  /* 0x00000780ff037424 */ /* 0x000fca00078e00ff */
[----:B---3--:R-:W-:-:S05]  /*0e40*/  LOP3.LUT R2, R2, 0x300, R3, 0xd8, !PT ;  /* 0x0000030002027812 */ /* 0x008fca00078ed803 */
[----:B------:R3:W-:Y:S02]  /*0e50*/  STS [UR8+0x8], R2 ;  /* 0x00000802ff007988 */ /* 0x0007e40008000808 */
.L_x_30:
[----:B------:R-:W-:Y:S05]  /*0e60*/  @P3 BRA `(.L_x_32) ;  /* 0x0000000000283947 */ /* 0x000fea0003800000 */
[----:B---345:R-:W3:Y:S02]  /*0e70*/  LDS R2, [UR8+0x8] ;  /* 0x00000808ff027984 */ /* 0x038ee40008000800 */
[----:B---3--:R-:W-:-:S05]  /*0e80*/  LOP3.LUT R2, R2, 0x1800, RZ, 0xb8, !PT ;  /* 0x0000180002027812 */ /* 0x008fca00078eb8ff */
[----:B------:R4:W-:Y:S02]  /*0e90*/  STS [UR8+0x8], R2 ;  /* 0x00000802ff007988 */ /* 0x0009e40008000808 */
.L_x_31:
[----:B------:R-:W-:Y:S05]  /*0ea0*/  @P3 BREAK.RELIABLE B2 ;  /* 0x0000000000023942 */ /* 0x000fea0003800100 */
[----:B------:R-:W-:Y:S05]  /*0eb0*/  @P3 BRA `(.L_x_33) ;  /* 0x0000000000243947 */ /* 0x000fea0003800000 */
[----:B---34-:R-:W3:Y:S01]  /*0ec0*/  LDS R2, [UR8+0x8] ;  /* 0x00000808ff027984 */ /* 0x018ee20008000800 */
[----:B------:R-:W-:-:S05]  /*0ed0*/  IMAD.MOV.U32 R3, RZ, RZ, 0x6000 ;  /* 0x00006000ff037424 */ /* 0x000fca00078e00ff */
[----:B---3--:R-:W-:-:S04]  /*0ee0*/  LOP3.LUT R2, R2, 0x6000, R3, 0xd8, !PT ;  /* 0x0000600002027812 */ /* 0x008fc800078ed803 */
[----:B------:R-:W-:-:S05]  /*0ef0*/  LOP3.LUT R2, R2, 0x400000, RZ, 0xb8, !PT ;  /* 0x0040000002027812 */ /* 0x000fca00078eb8ff */
[----:B------:R3:W-:Y:S02]  /*0f00*/  STS [UR8+0x8], R2 ;  /* 0x00000802ff007988 */ /* 0x0007e40008000808 */
.L_x_32:
[----:B------:R-:W-:Y:S05]  /*0f10*/  BSYNC.RELIABLE B2 ;  /* 0x0000000000027941 */ /* 0x000fea0003800100 */
.L_x_29:
[----:B---345:R-:W3:Y:S02]  /*0f20*/  @!P3 LDS R2, [UR8+0x8] ;  /* 0x00000808ff02b984 */ /* 0x038ee40008000800 */
[----:B---3--:R-:W-:-:S05]  /*0f30*/  @!P3 LOP3.LUT R2, R2, 0x8000, RZ, 0xb8, !PT ;  /* 0x000080000202b812 */ /* 0x008fca00078eb8ff */
[----:B------:R5:W-:Y:S02]  /*0f40*/  @!P3 STS [UR8+0x8], R2 ;  /* 0x00000802ff00b988 */ /* 0x000be40008000808 */
.L_x_33:
[----:B------:R-:W-:Y:S05]  /*0f50*/  BSYNC.RECONVERGENT B3 ;  /* 0x0000000000037941 */ /* 0x000fea0003800200 */
.L_x_28:
[----:B------:R-:W-:Y:S05]  /*0f60*/  WARPSYNC.ALL ;  /* 0x0000000000007948 */ /* 0x000fea0003800000 */
[----:B------:R-:W-:Y:S01]  /*0f70*/  NOP ;  /* 0x0000000000007918 */ /* 0x000fe20000000000 */
[----:B------:R-:W-:-:S04]  /*0f80*/  UIADD3 UR5, UPT, UPT, UR4, 0x80, URZ ;  /* 0x0000008004057890 */ /* 0x000fc8000fffe0ff */
[----:B------:R-:W-:-:S04]  /*0f90*/  UIADD3 UR26, UP0, UPT, UR5, UR20, URZ ;  /* 0x00000014051a7290 */ /* 0x000fc8000ff1e0ff */
[----:B------:R-:W-:Y:S01]  /*0fa0*/  ULEA.HI.X.SX32 UR27, UR5, UR21, 0x1, UP0 ;  /* 0x00000015051b7291 */ /* 0x000fe200080f0eff */
[----:B------:R-:W-:Y:S11]  /*0fb0*/  @P0 BRA `(.L_x_34) ;  /* 0x0000000000300947 */ /* 0x000ff60003800000 */
[----:B---345:R-:W3:Y:S01]  /*0fc0*/  S2R R2, SR_LANEID ;  /* 0x0000000000027919 */ /* 0x038ee20000000000 */
[----:B------:R-:W-:Y:S05]  /*0fd0*/  WARPSYNC.ALL ;  /* 0x0000000000007948 */ /* 0x000fea0003800000 */
[----:B------:R-:W-:Y:S01]  /*0fe0*/  NOP ;  /* 0x0000000000007918 */ /* 0x000fe20000000000 */
[----:B---3--:R-:W-:-:S05]  /*0ff0*/  IMAD.SHL.U32 R6, R2, 0x4, RZ ;  /* 0x0000000402067824 */ /* 0x008fca00078e00ff */
[----:B------:R-:W3:Y:S01]  /*1000*/  LDS R7, [R6+UR8] ;  /* 0x0000000806077984 */ /* 0x000ee20008000800 */
[----:B------:R-:W-:-:S05]  /*1010*/  IADD3 R2, P1, PT, R6, UR26, RZ ;  /* 0x0000001a06027c10 */ /* 0x000fca000ff3e0ff */
[----:B------:R-:W-:-:S05]  /*1020*/  IMAD.X R3, RZ, RZ, UR27, P1 ;  /* 0x0000001bff037e24 */ /* 0x000fca00088e06ff */
[----:B---3--:R3:W4:Y:S01]  /*1030*/  ATOMG.E.EXCH.STRONG.GPU PT, RZ, [R2], R7 ;  /* 0x0000000702ff73a8 */ /* 0x00872200041ee100 */
[----:B------:R-:W-:-:S04]  /*1040*/  DEPBAR {5,4,3,2,1,0} ;  /* 0x0000003f0000791a */ /* 0x000fc80000000000 */
[----:B------:R-:W5:Y:S02]  /*1050*/  CCTL.E.C.LDCU.IV.DEEP [UR26] ;  /* 0x000000001a007540 */ /* 0x000f640009c08000 */
[----:B-----5:R3:W-:Y:S01]  /*1060*/  UTMACCTL.IV [UR26] ;  /* 0x000000001a0079b9 */ /* 0x0207e20008000000 */
[----:B------:R-:W-:Y:S01]  /*1070*/  NOP ;  /* 0x0000000000007918 */ /* 0x000fe20000000000 */
.L_x_34:
[----:B------:R-:W-:Y:S05]  /*1080*/  @P0 BRA `(.L_x_35) ;  /* 0x00000000000c0947 */ /* 0x000fea0003800000 */
[----:B------:R0:W-:Y:S01]  /*1090*/  UTMACMDFLUSH ;  /* 0x00000000000079b7 */ /* 0x0001e20000000000 */
[----:B------:R-:W-:Y:S05]  /*10a0*/  @P0 BRA `(.L_x_35) ;  /* 0x0000000000040947 */ /* 0x000fea0003800000 */
[----:B------:R-:W-:-:S04]  /*10b0*/  DEPBAR.LE SB0, 0x0 ;  /* 0x000080000000791a */ /* 0x000fc80000000000 */
.L_x_35:
[----:B------:R-:W-:Y:S05]  /*10c0*/  WARPSYNC.ALL ;  /* 0x0000000000007948 */ /* 0x000fea0003800000 */
[----:B------:R-:W-:Y:S01]  /*10d0*/  NOP ;  /* 0x0000000000007918 */ /* 0x000fe20000000000 */
[----:B----4-:R-:W-:Y:S06]  /*10e0*/  BAR.SYNC.DEFER_BLOCKING 0x0 ;  /* 0x0000000000007b1d */ /* 0x010fec0000010000 */
[----:B------:R-:W-:Y:S02]  /*10f0*/  BSSY.RECONVERGENT B3, `(.L_x_36) ;  /* 0x000000b000037945 */ /* 0x000fe40003800200 */
[----:B------:R-:W-:Y:S06]  /*1100*/  BAR.SYNC.DEFER_BLOCKING 0x0 ;  /* 0x0000000000007b1d */ /* 0x000fec0000010000 */
[----:B------:R4:W-:Y:S01]  /*1110*/  @!P0 STS [R10], RZ ;  /* 0x000000ff0a008388 */ /* 0x0009e20000000800 */
[----:B------:R-:W-:Y:S01]  /*1120*/  NOP ;  /* 0x0000000000007918 */ /* 0x000fe20000000000 */
[----:B------:R-:W-:Y:S05]  /*1130*/  @P3 BRA `(.L_x_37) ;  /* 0x0000000000183947 */ /* 0x000fea0003800000 */
[----:B---3-5:R-:W3:Y:S01]  /*1140*/  LDS R2, [UR8+0x8] ;  /* 0x00000808ff027984 */ /* 0x028ee20008000800 */
[----:B------:R-:W5:Y:S01]  /*1150*/  LDC.64 R6, c[0x0][0x390] ;  /* 0x0000e400ff067b82 */ /* 0x000f620000000a00 */
[----:B------:R-:W-:Y:S02]  /*1160*/  IMAD.MOV.U32 R3, RZ, RZ, 0x70 ;  /* 0x00000070ff037424 */ /* 0x000fe400078e00ff */
[----:B-----5:R5:W-:Y:S03]  /*1170*/  STS.64 [UR8], R6 ;  /* 0x00000006ff007988 */ /* 0x020be60008000a08 */
[----:B---3--:R-:W-:-:S05]  /*1180*/  LOP3.LUT R2, R2, 0x10, R3, 0xd8, !PT ;  /* 0x0000001002027812 */ /* 0x008fca00078ed803 */
[----:B------:R5:W-:Y:S02]  /*1190*/  STS [UR8+0x8], R2 ;  /* 0x00000802ff007988 */ /* 0x000be40008000808 */
.L_x_37:
[----:B---3--:R-:W-:Y:S05]  /*11a0*/  BSYNC.RECONVERGENT B3 ;  /* 0x0000000000037941 */ /* 0x008fea0003800200 */
.L_x_36:
[----:B------:R-:W-:Y:S04]  /*11b0*/  BSSY.RECONVERGENT B4, `(.L_x_38) ;  /* 0x0000011000047945 */ /* 0x000fe80003800200 */
[----:B------:R-:W-:Y:S04]  /*11c0*/  BSSY.RELIABLE B3, `(.L_x_39) ;  /* 0x000000e000037945 */ /* 0x000fe80003800100 */
[----:B------:R-:W-:Y:S05]  /*11d0*/  @P3 BRA `(.L_x_40) ;  /* 0x0000000000243947 */ /* 0x000fea0003800000 */
[----:B-----5:R-:W3:Y:S01]  /*11e0*/  LDS R2, [UR8+0x34] ;  /* 0x00003408ff027984 */ /* 0x020ee20008000800 */
[----:B------:R-:W-:-:S05]  /*11f0*/  IMAD.MOV.U32 R3, RZ, RZ, 0x3f000000 ;  /* 0x3f000000ff037424 */ /* 0x000fca00078e00ff */
[----:B---3--:R-:W-:-:S05]  /*1200*/  LOP3.LUT R2, R2, 0xff000000, R3, 0xb8, !PT ;  /* 0xff00000002027812 */ /* 0x008fca00078eb803 */
[----:B------:R3:W-:Y:S01]  /*1210*/  STS [UR8+0x34], R2 ;  /* 0x00003402ff007988 */ /* 0x0007e20008000808 */
[----:B------:R-:W-:Y:S05]  /*1220*/  @P3 BRA `(.L_x_41) ;  /* 0x00000000001c3947 */ /* 0x000fea0003800000 */
[----:B---3--:R-:W3:Y:S01]  /*1230*/  LDS R2, [UR8+0x38] ;  /* 0x00003808ff027984 */ /* 0x008ee20008000800 */
[----:B------:R-:W-:-:S05]  /*1240*/  IMAD.MOV.U32 R3, RZ, RZ, 0x7f ;  /* 0x0000007fff037424 */ /* 0x000fca00078e00ff */
[----:B---3--:R-:W-:-:S05]  /*1250*/  LOP3.LUT R2, R2, 0xff, R3, 0xb8, !PT ;  /* 0x000000ff02027812 */ /* 0x008fca00078eb803 */
[----:B------:R3:W-:Y:S02]  /*1260*/  STS [UR8+0x38], R2 ;  /* 0x00003802ff007988 */ /* 0x0007e40008000808 */
.L_x_40:
[----:B------:R-:W-:Y:S05]  /*1270*/  @P3 BREAK.RELIABLE B3 ;  /* 0x0000000000033942 */ /* 0x000fea0003800100 */
[----:B------:R-:W-:Y:S05]  /*1280*/  @P3 BRA `(.L_x_42) ;  /* 0x00000000000c3947 */ /* 0x000fea0003800000 */
[----:B------:R2:W-:Y:S02]  /*1290*/  STS [UR8+0x20], R5 ;  /* 0x00002005ff007988 */ /* 0x0005e40008000808 */
.L_x_41:
[----:B------:R-:W-:Y:S05]  /*12a0*/  BSYNC.RELIABLE B3 ;  /* 0x0000000000037941 */ /* 0x000fea0003800100 */
.L_x_39:
[----:B------:R2:W-:Y:S02]  /*12b0*/  @!P3 STS [UR8+0x24], R4 ;  /* 0x00002404ff00b988 */ /* 0x0005e40008000808 */
.L_x_42:
[----:B------:R-:W-:Y:S05]  /*12c0*/  BSYNC.RECONVERGENT B4 ;  /* 0x0000000000047941 */ /* 0x000fea0003800200 */
.L_x_38:
[----:B------:R-:W-:Y:S05]  /*12d0*/  WARPSYNC.ALL ;  /* 0x0000000000007948 */ /* 0x000fea0003800000 */
[----:B------:R-:W-:Y:S01]  /*12e0*/  NOP ;  /* 0x0000000000007918 */ /* 0x000fe20000000000 */
[----:B------:R-:W-:Y:S04]  /*12f0*/  BSSY.RECONVERGENT B4, `(.L_x_43) ;  /* 0x000000e000047945 */ /* 0x000fe80003800200 */
[----:B------:R-:W-:Y:S05]  /*1300*/  @P3 BRA `(.L_x_44) ;  /* 0x0000000000303947 */ /* 0x000fea0003800000 */
[----:B------:R-:W2:Y:S02]  /*1310*/  LDS R3, [UR8+0x34] ;  /* 0x00003408ff037984 */ /* 0x000ea40008000800 */
[----:B--2---:R-:W2:Y:S02]  /*1320*/  LDC.64 R4, c[0x0][0x3b8] ;  /* 0x0000ee00ff047b82 */ /* 0x004ea40000000a00 */
[----:B---3-5:R-:W3:Y:S01]  /*1330*/  LDS R2, [UR8+0x1c] ;  /* 0x00001c08ff027984 */ /* 0x028ee20008000800 */
[C---:B--2---:R-:W-:Y:S01]  /*1340*/  SHF.L.U64.HI R5, R4.reuse, 0x1, R5 ;  /* 0x0000000104057819 */ /* 0x044fe20000010205 */
[----:B------:R-:W-:-:S03]  /*1350*/  IMAD.SHL.U32 R4, R4, 0x2, RZ ;  /* 0x0000000204047824 */ /* 0x000fc600078e00ff */
[--C-:B------:R-:W-:Y:S02]  /*1360*/  SHF.R.U32.HI R7, RZ, 0x4, R5.reuse ;  /* 0x00000004ff077819 */ /* 0x100fe40000011605 */
[----:B------:R-:W-:-:S05]  /*1370*/  SHF.R.U64 R4, R4, 0x4, R5 ;  /* 0x0000000404047819 */ /* 0x000fca0000001205 */
[----:B------:R2:W-:Y:S01]  /*1380*/  STS [UR8+0xc], R4 ;  /* 0x00000c04ff007988 */ /* 0x0005e20008000808 */
[----:B------:R-:W-:Y:S02]  /*1390*/  LOP3.LUT R3, R3, 0x7, RZ, 0xb8, !PT ;  /* 0x0000000703037812 */ /* 0x000fe400078eb8ff */
[----:B---3--:R-:W-:-:S03]  /*13a0*/  LOP3.LUT R2, R2, 0xf, R7, 0xb8, !PT ;  /* 0x0000000f02027812 */ /* 0x008fc600078eb807 */
[----:B------:R2:W-:Y:S04]  /*13b0*/  STS [UR8+0x34], R3 ;  /* 0x00003403ff007988 */ /* 0x0005e80008000808 */
[----:B------:R2:W-:Y:S02]  /*13c0*/  STS [UR8+0x1c], R2 ;  /* 0x00001c02ff007988 */ /* 0x0005e40008000808 */
.L_x_44:
[----:B------:R-:W-:Y:S05]  /*13d0*/  BSYNC.RECONVERGENT B4 ;  /* 0x0000000000047941 */ /* 0x000fea0003800200 */
.L_x_43:
[----:B------:R-:W-:Y:S04]  /*13e0*/  BSSY.RECONVERGENT B5, `(.L_x_45) ;  /* 0x000001a000057945 */ /* 0x000fe80003800200 */
[----:B------:R-:W-:Y:S04]  /*13f0*/  BSSY.RELIABLE B4, `(.L_x_46) ;  /* 0x0000015000047945 */ /* 0x000fe80003800100 */
[----:B------:R-:W-:Y:S05]  /*1400*/  @P3 BRA `(.L_x_47) ;  /* 0x0000000000203947 */ /* 0x000fea0003800000 */
[----:B--23-5:R-:W2:Y:S02]  /*1410*/  LDS R2, [UR8+0x34] ;  /* 0x00003408ff027984 */ /* 0x02cea40008000800 */
[----:B--2---:R-:W-:-:S05]  /*1420*/  LOP3.LUT R2, R2, 0x38, RZ, 0xb8, !PT ;  /* 0x0000003802027812 */ /* 0x004fca00078eb8ff */
[----:B------:R2:W-:Y:S01]  /*1430*/  STS [UR8+0x34], R2 ;  /* 0x00003402ff007988 */ /* 0x0005e20008000808 */
[----:B------:R-:W-:Y:S05]  /*1440*/  @P3 BRA `(.L_x_48) ;  /* 0x0000000000203947 */ /* 0x000fea0003800000 */
[----:B--2---:R-:W2:Y:S01]  /*1450*/  LDS R2, [UR8+0x8] ;  /* 0x00000808ff027984 */ /* 0x004ea20008000800 */
[----:B------:R-:W-:-:S05]  /*1460*/  IMAD.MOV.U32 R3, RZ, RZ, 0x780 ;  /* 0x00000780ff037424 */ /* 0x000fca00078e00ff */
[----:B--2---:R-:W-:-:S05]  /*1470*/  LOP3.LUT R2, R2, 0x300, R3, 0xd8, !PT ;  /* 0x0000030002027812 */ /* 0x004fca00078ed803 */
[----:B------:R2:W-:Y:S02]  /*1480*/  STS [UR8+0x8], R2 ;  /* 0x00000802ff007988 */ /* 0x0005e40008000808 */
.L_x_47:
[----:B------:R-:W-:Y:S05]  /*1490*/  @P3 BRA `(.L_x_49) ;  /* 0x0000000000283947 */ /* 0x000fea0003800000 */
[----:B--23-5:R-:W2:Y:S02]  /*14a0*/  LDS R2, [UR8+0x8] ;  /* 0x00000808ff027984 */ /* 0x02cea40008000800 */
[----:B--2---:R-:W-:-:S05]  /*14b0*/  LOP3.LUT R2, R2, 0x1800, RZ, 0xb8, !PT ;  /* 0x0000180002027812 */ /* 0x004fca00078eb8ff */
[----:B------:R3:W-:Y:S02]  /*14c0*/  STS [UR8+0x8], R2 ;  /* 0x00000802ff007988 */ /* 0x0007e40008000808 */
.L_x_48:
[----:B------:R-:W-:Y:S05]  /*14d0*/  @P3 BREAK.RELIABLE B4 ;  /* 0x0000000000043942 */ /* 0x000fea0003800100 */
[----:B------:R-:W-:Y:S05]  /*14e0*/  @P3 BRA `(.L_x_50) ;  /* 0x0000000000243947 */ /* 0x000fea0003800000 */
[----:B--23--:R-:W2:Y:S01]  /*14f0*/  LDS R2, [UR8+0x8] ;  /* 0x00000808ff027984 */ /* 0x00cea20008000800 */
[----:B------:R-:W-:-:S05]  /*1500*/  IMAD.MOV.U32 R3, RZ, RZ, 0x6000 ;  /* 0x00006000ff037424 */ /* 0x000fca00078e00ff */
[----:B--2---:R-:W-:-:S04]  /*1510*/  LOP3.LUT R2, R2, 0x6000, R3, 0xd8, !PT ;  /* 0x0000600002027812 */ /* 0x004fc800078ed803 */
[----:B------:R-:W-:-:S05]  /*1520*/  LOP3.LUT R2, R2, 0x400000, RZ, 0xb8, !PT ;  /* 0x0040000002027812 */ /* 0x000fca00078eb8ff */
[----:B------:R2:W-:Y:S02]  /*1530*/  STS [UR8+0x8], R2 ;  /* 0x00000802ff007988 */ /* 0x0005e40008000808 */
.L_x_49:
[----:B------:R-:W-:Y:S05]  /*1540*/  BSYNC.RELIABLE B4 ;  /* 0x0000000000047941 */ /* 0x000fea0003800100 */
.L_x_46:
[----:B--23-5:R-:W2:Y:S02]  /*1550*/  @!P3 LDS R2, [UR8+0x8] ;  /* 0x00000808ff02b984 */ /* 0x02cea40008000800 */
[----:B--2---:R-:W-:-:S05]  /*1560*/  @!P3 LOP3.LUT R2, R2, 0x8000, RZ, 0xb8, !PT ;  /* 0x000080000202b812 */ /* 0x004fca00078eb8ff */
[----:B------:R5:W-:Y:S02]  /*1570*/  @!P3 STS [UR8+0x8], R2 ;  /* 0x00000802ff00b988 */ /* 0x000be40008000808 */
.L_x_50:
[----:B------:R-:W-:Y:S05]  /*1580*/  BSYNC.RECONVERGENT B5 ;  /* 0x0000000000057941 */ /* 0x000fea0003800200 */
.L_x_45:
[----:B------:R-:W-:Y:S05]  /*1590*/  WARPSYNC.ALL ;  /* 0x0000000000007948 */ /* 0x000fea0003800000 */
[----:B------:R-:W-:Y:S01]  /*15a0*/  NOP ;  /* 0x0000000000007918 */ /* 0x000fe20000000000 */
[----:B------:R-:W-:-:S04]  /*15b0*/  UIADD3 UR4, UPT, UPT, UR4, 0x100, URZ ;  /* 0x0000010004047890 */ /* 0x000fc8000fffe0ff */
[----:B------:R-:W-:-:S04]  /*15c0*/  UIADD3 UR20, UP0, UPT, UR4, UR20, URZ ;  /* 0x0000001404147290 */ /* 0x000fc8000ff1e0ff */
[----:B------:R-:W-:Y:S01]  /*15d0*/  ULEA.HI.X.SX32 UR21, UR4, UR21, 0x1, UP0 ;  /* 0x0000001504157291 */ /* 0x000fe200080f0eff */
[----:B------:R-:W-:Y:S11]  /*15e0*/  @P0 BRA `(.L_x_51) ;  /* 0x0000000000300947 */ /* 0x000ff60003800000 */
[----:B--23-5:R-:W2:Y:S01]  /*15f0*/  S2R R2, SR_LANEID ;  /* 0x0000000000027919 */ /* 0x02cea20000000000 */
[----:B------:R-:W-:Y:S05]  /*1600*/  WARPSYNC.ALL ;  /* 0x0000000000007948 */ /* 0x000fea0003800000 */
[----:B------:R-:W-:Y:S01]  /*1610*/  NOP ;  /* 0x0000000000007918 */ /* 0x000fe20000000000 */
[----:B--2---:R-:W-:-:S05]  /*1620*/  IMAD.SHL.U32 R4, R2, 0x4, RZ ;  /* 0x0000000402047824 */ /* 0x004fca00078e00ff */
[----:B------:R-:W2:Y:S01]  /*1630*/  LDS R5, [R4+UR8] ;  /* 0x0000000804057984 */ /* 0x000ea20008000800 */
[----:B------:R-:W-:-:S05]  /*1640*/  IADD3 R2, P1, PT, R4, UR20, RZ ;  /* 0x0000001404027c10 */ /* 0x000fca000ff3e0ff */
[----:B------:R-:W-:-:S05]  /*1650*/  IMAD.X R3, RZ, RZ, UR21, P1 ;  /* 0x00000015ff037e24 */ /* 0x000fca00088e06ff */
[----:B--2---:R2:W3:Y:S01]  /*1660*/  ATOMG.E.EXCH.STRONG.GPU PT, RZ, [R2], R5 ;  /* 0x0000000502ff73a8 */ /* 0x0044e200041ee100 */
[----:B------:R-:W-:-:S04]  /*1670*/  DEPBAR {5,4,3,2,1,0} ;  /* 0x0000003f0000791a */ /* 0x000fc80000000000 */
[----:B------:R-:W5:Y:S02]  /*1680*/  CCTL.E.C.LDCU.IV.DEEP [UR20] ;  /* 0x0000000014007540 */ /* 0x000f640009c08000 */
[----:B-----5:R2:W-:Y:S01]  /*1690*/  UTMACCTL.IV [UR20] ;  /* 0x00000000140079b9 */ /* 0x0205e20008000000 */
[----:B------:R-:W-:Y:S01]  /*16a0*/  NOP ;  /* 0x0000000000007918 */ /* 0x000fe20000000000 */
.L_x_51:
[----:B------:R-:W-:Y:S05]  /*16b0*/  @P0 BRA `(.L_x_52) ;  /* 0x00000000000c0947 */ /* 0x000fea0003800000 */
[----:B------:R0:W-:Y:S01]  /*16c0*/  UTMACMDFLUSH ;  /* 0x00000000000079b7 */ /* 0x0001e20000000000 */
[----:B------:R-:W-:Y:S05]  /*16d0*/  @P0 BRA `(.L_x_52) ;  /* 0x0000000000040947 */ /* 0x000fea0003800000 */
[----:B------:R-:W-:-:S04]  /*16e0*/  DEPBAR.LE SB0, 0x0 ;  /* 0x000080000000791a */ /* 0x000fc80000000000 */
.L_x_52:
[----:B------:R-:W-:Y:S05]  /*16f0*/  WARPSYNC.ALL ;  /* 0x0000000000007948 */ /* 0x000fea0003800000 */
[----:B------:R-:W-:Y:S01]  /*1700*/  NOP ;  /* 0x0000000000007918 */ /* 0x000fe20000000000 */
[----:B---3--:R-:W-:Y:S01]  /*1710*/  BAR.SYNC.DEFER_BLOCKING 0x0 ;  /* 0x0000000000007b1d */ /* 0x008fe20000010000 */
[----:B--2--5:R-:W-:Y:S01]  /*1720*/  SHF.R.U32.HI R2, RZ, 0x5, R0 ;  /* 0x00000005ff027819 */ /* 0x024fe20000011600 */
[----:B------:R-:W-:-:S03]  /*1730*/  USHF.L.U32 UR15, UR15, 0x7, URZ ;  /* 0x000000070f0f7899 */ /* 0x000fc600080006ff */
[----:B------:R-:W-:Y:S01]  /*1740*/  R2UR UR22, R2 ;  /* 0x00000000021672ca */ /* 0x000fe200000e0000 */
[----:B------:R-:W-:Y:S01]  /*1750*/  VOTEU.ALL UP0, P3 ;  /* 0x0000000000ff7886 */ /* 0x000fe20001800000 */
[----:B------:R-:W-:Y:S01]  /*1760*/  UMOV UR4, 0x1 ;  /* 0x0000000100047882 */ /* 0x000fe20000000000 */
[----:B------:R-:W-:Y:S01]  /*1770*/  VOTEU.ALL UP1, P3 ;  /* 0x0000000000ff7886 */ /* 0x000fe20001820000 */
[----:B------:R-:W-:Y:S02]  /*1780*/  BSSY.RECONVERGENT B5, `(.L_x_53) ;  /* 0x0000018000057945 */ /* 0x000fe40003800200 */
[----:B------:R-:W-:-:S04]  /*1790*/  @!UP0 UIADD3 UR10, UPT, UPT, -UR4, 0x100000, URZ ;  /* 0x00100000040a8890 */ /* 0x000fc8000fffe1ff */
[----:B------:R-:W-:Y:S02]  /*17a0*/  @!UP0 USHF.L.U32 UR11, UR10, 0xb, URZ ;  /* 0x0000000b0a0b8899 */ /* 0x000fe400080006ff */
[----:B------:R-:W-:Y:S02]  /*17b0*/  @!UP0 USHF.L.U32 UR10, UR10, 0x1, URZ ;  /* 0x000000010a0a8899 */ /* 0x000fe400080006ff */
[----:B------:R-:W-:-:S04]  /*17c0*/  @!UP0 UIADD3 UR4, UPT, UPT, -UR4, 0x100000, URZ ;  /* 0x0010000004048890 */ /* 0x000fc8000fffe1ff */
[----:B------:R-:W-:Y:S02]  /*17d0*/  @!UP0 USHF.L.U32 UR5, UR4, 0xb, URZ ;  /* 0x0000000b04058899 */ /* 0x000fe400080006ff */
[----:B------:R-:W-:Y:S01]  /*17e0*/  @!UP0 USHF.L.U32 UR4, UR4, 0x1, URZ ;  /* 0x0000000104048899 */ /* 0x000fe200080006ff */
[----:B------:R-:W-:Y:S01]  /*17f0*/  VOTEU.ALL UP0, P3 ;  /* 0x0000000000ff7886 */ /* 0x000fe20001800000 */
[----:B------:R-:W2:Y:S04]  /*1800*/  FENCE.VIEW.ASYNC.S ;  /* 0x00000000000073c6 */ /* 0x000ea80000000000 */
[----:B--2---:R2:W3:Y:S06]  /*1810*/  @!UP0 SYNCS.EXCH.64 URZ, [UR8+0x18000], UR10 ;  /* 0x0180000a08ff85b2 */ /* 0x0044ec0008000100 */
[----:B------:R2:W3:Y:S02]  /*1820*/  @!UP1 SYNCS.EXCH.64 URZ, [UR8+0x18020], UR4 ;  /* 0x0180200408ff95b2 */ /* 0x0004e40008000100 */
[----:B---3--:R-:W-:Y:S06]  /*1830*/  BAR.SYNC.DEFER_BLOCKING 0x0 ;  /* 0x0000000000007b1d */ /* 0x008fec0000010000 */
[----:B------:R-:W-:Y:S05]  /*1840*/  @P3 BRA `(.L_x_54) ;  /* 0x00000000002c3947 */ /* 0x000fea0003800000 */
[----:B--2---:R-:W-:Y:S02]  /*1850*/  UMOV UR4, 0x1 ;  /* 0x0000000100047882 */ /* 0x004fe40000000000 */
[----:B------:R-:W-:-:S04]  /*1860*/  UIADD3 UR10, UPT, UPT, -UR4, 0x100000, URZ ;  /* 0x00100000040a7890 */ /* 0x000fc8000fffe1ff */
[----:B------:R-:W-:Y:S02]  /*1870*/  USHF.L.U32 UR11, UR10, 0xb, URZ ;  /* 0x0000000b0a0b7899 */ /* 0x000fe400080006ff */
[----:B------:R-:W-:Y:S02]  /*1880*/  USHF.L.U32 UR10, UR10, 0x1, URZ ;  /* 0x000000010a0a7899 */ /* 0x000fe400080006ff */
[----:B------:R-:W-:-:S04]  /*1890*/  UIADD3 UR4, UPT, UPT, -UR4, 0x100000, URZ ;  /* 0x0010000004047890 */ /* 0x000fc8000fffe1ff */
[----:B------:R-:W-:Y:S02]  /*18a0*/  USHF.L.U32 UR5, UR4, 0xb, URZ ;  /* 0x0000000b04057899 */ /* 0x000fe400080006ff */
[----:B------:R-:W-:Y:S01]  /*18b0*/  USHF.L.U32 UR4, UR4, 0x1, URZ ;  /* 0x0000000104047899 */ /* 0x000fe200080006ff */
[----:B------:R-:W2:Y:S03]  /*18c0*/  FENCE.VIEW.ASYNC.S ;  /* 0x00000000000073c6 */ /* 0x000ea60000000000 */
[----:B--2---:R3:W5:Y:S08]  /*18d0*/  SYNCS.EXCH.64 URZ, [UR8+0x18008], UR10 ;  /* 0x0180080a08ff75b2 */ /* 0x0047700008000100 */
[----:B------:R3:W2:Y:S02]  /*18e0*/  SYNCS.EXCH.64 URZ, [UR8+0x18028], UR4 ;  /* 0x0180280408ff75b2 */ /* 0x0006a40008000100 */
[----:B---3--:R-:W-:Y:S01]  /*18f0*/  NOP ;  /* 0x0000000000007918 */ /* 0x008fe20000000000 */
.L_x_54:
[----:B--2---:R-:W-:Y:S05]  /*1900*/  BSYNC.RECONVERGENT B5 ;  /* 0x0000000000057941 */ /* 0x004fea0003800200 */
.L_x_53:
[----:B-----5:R-:W-:Y:S01]  /*1910*/  BAR.SYNC.DEFER_BLOCKING 0x0 ;  /* 0x0000000000007b1d */ /* 0x020fe20000010000 */
[----:B------:R-:W-:Y:S01]  /*1920*/  UIADD3 UR12, UPT, UPT, UR8, 0x18020, URZ ;  /* 0x00018020080c7890 */ /* 0x000fe2000fffe0ff */
[----:B------:R-:W-:Y:S01]  /*1930*/  ISETP.GE.AND P0, PT, R12, 0x1, PT ;  /* 0x000000010c00780c */ /* 0x000fe20003f06270 */
[----:B------:R-:W-:-:S03]  /*1940*/  USHF.L.U32 UR19, UR7, 0x7, URZ ;  /* 0x0000000707137899 */ /* 0x000fc600080006ff */
[----:B------:R-:W-:Y:S04]  /*1950*/  BSSY.RECONVERGENT B5, `(.L_x_55) ;  /* 0x000000d000057945 */ /* 0x000fe80003800200 */
[----:B------:R-:W-:Y:S05]  /*1960*/  @P3 BRA `(.L_x_56) ;  /* 0x00000000002c3947 */ /* 0x000fea0003800000 */
[----:B------:R-:W-:Y:S02]  /*1970*/  UMOV UR4, 0x1 ;  /* 0x0000000100047882 */ /* 0x000fe40000000000 */
[----:B------:R-:W-:-:S04]  /*1980*/  UIADD3 UR10, UPT, UPT, -UR4, 0x100000, URZ ;  /* 0x00100000040a7890 */ /* 0x000fc8000fffe1ff */
[----:B------:R-:W-:Y:S02]  /*1990*/  USHF.L.U32 UR11, UR10, 0xb, URZ ;  /* 0x0000000b0a0b7899 */ /* 0x000fe400080006ff */
[----:B------:R-:W-:Y:S02]  /*19a0*/  USHF.L.U32 UR10, UR10, 0x1, URZ ;  /* 0x000000010a0a7899 */ /* 0x000fe400080006ff */
[----:B------:R-:W-:-:S04]  /*19b0*/  UIADD3 UR4, UPT, UPT, -UR4, 0x100000, URZ ;  /* 0x0010000004047890 */ /* 0x000fc8000fffe1ff */
[----:B------:R-:W-:Y:S02]  /*19c0*/  USHF.L.U32 UR5, UR4, 0xb, URZ ;  /* 0x0000000b04057899 */ /* 0x000fe400080006ff */
[----:B------:R-:W-:Y:S01]  /*19d0*/  USHF.L.U32 UR4, UR4, 0x1, URZ ;  /* 0x0000000104047899 */ /* 0x000fe200080006ff */
[----:B------:R-:W2:Y:S03]  /*19e0*/  FENCE.VIEW.ASYNC.S ;  /* 0x00000000000073c6 */ /* 0x000ea60000000000 */
[----:B--2---:R2:W3:Y:S08]  /*19f0*/  SYNCS.EXCH.64 URZ, [UR8+0x18010], UR10 ;  /* 0x0180100a08ff75b2 */ /* 0x0044f00008000100 */
[----:B------:R2:W5:Y:S01]  /*1a00*/  SYNCS.EXCH.64 URZ, [UR8+0x18030], UR4 ;  /* 0x0180300408ff75b2 */ /* 0x0005620008000100 */
[----:B------:R-:W-:Y:S01]  /*1a10*/  NOP ;  /* 0x0000000000007918 */ /* 0x000fe20000000000 */
.L_x_56:
[----:B--2---:R-:W-:Y:S05]  /*1a20*/  BSYNC.RECONVERGENT B5 ;  /* 0x0000000000057941 */ /* 0x004fea0003800200 */
.L_x_55:
[----:B------:R-:W-:Y:S05]  /*1a30*/  @!P0 BRA `(.L_x_57) ;  /* 0x0000000800748947 */ /* 0x000fea0003800000 */
[----:B---3-5:R-:W-:Y:S01]  /*1a40*/  BAR.SYNC.DEFER_BLOCKING 0x0 ;  /* 0x0000000000007b1d */ /* 0x028fe20000010000 */
[----:B------:R-:W-:Y:S01]  /*1a50*/  @!P3 IMAD.MOV.U32 R2, RZ, RZ, 0x8000 ;  /* 0x00008000ff02b424 */ /* 0x000fe200078e00ff */
[----:B------:R-:W-:Y:S02]  /*1a60*/  ELECT P1, URZ, PT ;  /* 0x0000000000ff782f */ /* 0x000fe40003820000 */
[----:B------:R-:W-:Y:S02]  /*1a70*/  ELECT P0, URZ, PT ;  /* 0x0000000000ff782f */ /* 0x000fe40003800000 */
[C---:B------:R-:W-:Y:S01]  /*1a80*/  ISETP.LT.U32.AND P1, PT, R132.reuse, 0x20, P1 ;  /* 0x000000208400780c */ /* 0x040fe20000f21070 */
[----:B------:R-:W-:Y:S01]  /*1a90*/  UMOV UR11, UR19 ;  /* 0x00000013000b7c82 */ /* 0x000fe20008000000 */
[----:B------:R-:W-:Y:S01]  /*1aa0*/  ISETP.LT.U32.AND P0, PT, R132, 0x20, P0 ;  /* 0x000000208400780c */ /* 0x000fe20000701070 */
[----:B------:R-:W-:Y:S01]  /*1ab0*/  UIADD3 UR4, UPT, UPT, UR8, 0xc000, URZ ;  /* 0x0000c00008047890 */ /* 0x000fe2000fffe0ff */
[----:B------:R-:W-:-:S09]  /*1ac0*/  UMOV UR7, UR15 ;  /* 0x0000000f00077c82 */ /* 0x000fd20008000000 */
[----:B------:R-:W-:Y:S01]  /*1ad0*/  VOTEU.ANY UP0, P1 ;  /* 0x0000000000ff7886 */ /* 0x000fe20000800100 */
[----:B------:R-:W-:Y:S01]  /*1ae0*/  VOTEU.ANY UP2, P1 ;  /* 0x0000000000ff7886 */ /* 0x000fe20000840100 */
[----:B------:R-:W-:Y:S01]  /*1af0*/  VOTEU.ANY UP1, P0 ;  /* 0x0000000000ff7886 */ /* 0x000fe20000020100 */
[----:B------:R-:W-:Y:S01]  /*1b00*/  VOTEU.ANY UP3, P0 ;  /* 0x0000000000ff7886 */ /* 0x000fe20000060100 */
[----:B------:R2:W-:Y:S01]  /*1b10*/  @!P3 SYNCS.ARRIVE.TRANS64 RZ, [UR8+0x18000], R2 ;  /* 0x01800002ffffb9a7 */ /* 0x0005e20008000008 */
[----:B------:R3:W-:Y:S06]  /*1b20*/  MEMBAR.ALL.CTA ;  /* 0x0000000000007992 */ /* 0x0007ec0000008000 */
[----:B---3--:R-:W3:Y:S01]  /*1b30*/  FENCE.VIEW.ASYNC.S ;  /* 0x00000000000073c6 */ /* 0x008ee20000000000 */
[----:B------:R-:W-:Y:S01]  /*1b40*/  @UP0 UIADD3 UR9, UPT, UPT, UR8, 0x18000, URZ ;  /* 0x0001800008090890 */ /* 0x000fe2000fffe0ff */
[----:B------:R-:W-:Y:S01]  /*1b50*/  @UP0 UMOV UR10, URZ ;  /* 0x000000ff000a0c82 */ /* 0x000fe20008000000 */
[----:B------:R-:W-:Y:S01]  /*1b60*/  @UP1 UIADD3 UR5, UPT, UPT, UR8, 0x18000, URZ ;  /* 0x0001800008051890 */ /* 0x000fe2000fffe0ff */
[----:B------:R-:W-:Y:S01]  /*1b70*/  @UP1 UMOV UR6, URZ ;  /* 0x000000ff00061c82 */ /* 0x000fe20008000000 */
[----:B------:R-:W-:Y:S01]  /*1b80*/  UISETP.NE.U32.AND UP0, UPT, UR22, URZ, UPT ;  /* 0x000000ff1600728c */ /* 0x000fe2000bf05070 */
[----:B---3--:R-:W-:Y:S06]  /*1b90*/  BAR.SYNC.DEFER_BLOCKING 0x0 ;  /* 0x0000000000007b1d */ /* 0x008fec0000010000 */
[----:B------:R2:W-:Y:S02]  /*1ba0*/  @UP2 UTMALDG.2D [UR8], [UR24] ;  /* 0x00000008180025b4 */ /* 0x0005e40008008000 */
[----:B------:R-:W-:Y:S06]  /*1bb0*/  BAR.SYNC.DEFER_BLOCKING 0x0 ;  /* 0x0000000000007b1d */ /* 0x000fec0000010000 */
[----:B------:R2:W-:Y:S02]  /*1bc0*/  @UP3 UTMALDG.2D [UR4], [UR26] ;  /* 0x000000041a0035b4 */ /* 0x0005e40008008000 */
[----:B------:R-:W-:Y:S06]  /*1bd0*/  BAR.SYNC.DEFER_BLOCKING 0x0 ;  /* 0x0000000000007b1d */ /* 0x000fec0000010000 */
[----:B------:R-:W3:Y:S02]  /*1be0*/  SYNCS.PHASECHK.TRANS64.TRYWAIT P0, [UR8+0x18000], RZ ;  /* 0x018000ffff0075a7 */ /* 0x000ee40008001108 */
[----:B--23--:R-:W-:Y:S05]  /*1bf0*/  @!P0 BRA `(.L_x_58) ;  /* 0x0000001000b88947 */ /* 0x00cfea0003800000 */
.L_x_74:
[----:B------:R-:W-:Y:S05]  /*1c00*/  BRA.U UP0, `(.L_x_59) ;  /* 0x0000000100747547 */ /* 0x000fea000b800000 */
[----:B------:R-:W-:Y:S02]  /*1c10*/  USHF.R.U32.HI UR6, URZ, 0x4, UR8 ;  /* 0x00000004ff067899 */ /* 0x000fe40008011608 */
[----:B------:R-:W-:Y:S02]  /*1c20*/  USHF.R.U32.HI UR10, URZ, 0x4, UR4 ;  /* 0x00000004ff0a7899 */ /* 0x000fe40008011604 */
[----:B------:R-:W-:Y:S02]  /*1c30*/  USGXT.U32 UR6, UR6, 0xe ;  /* 0x0000000e0606789a */ /* 0x000fe40008000000 */
[----:B------:R-:W-:Y:S02]  /*1c40*/  USGXT.U32 UR10, UR10, 0xe ;  /* 0x0000000e0a0a789a */ /* 0x000fe40008000000 */
[----:B------:R-:W-:Y:S02]  /*1c50*/  UIADD3 UR32, UP0, UPT, UR6, 0x2, URZ ;  /* 0x0000000206207890 */ /* 0x000fe4000ff1e0ff */
[----:B------:R-:W-:Y:S01]  /*1c60*/  UIADD3 UR34, UP1, UPT, UR10, 0x2, URZ ;  /* 0x000000020a227890 */ /* 0x000fe2000ff3e0ff */
[----:B------:R-:W-:Y:S01]  /*1c70*/  UMOV UR4, URZ ;  /* 0x000000ff00047c82 */ /* 0x000fe20008000000 */
[----:B------:R-:W-:Y:S01]  /*1c80*/  UMOV UR5, URZ ;  /* 0x000000ff00057c82 */ /* 0x000fe20008000000 */
[----:B------:R-:W-:-:S02]  /*1c90*/  UIADD3.X UR33, UPT, UPT, UR4, 0x40004040, URZ, UP0, !UPT ;  /* 0x4000404004217890 */ /* 0x000fc400087fe4ff */
[----:B------:R-:W-:Y:S02]  /*1ca0*/  UIADD3.X UR35, UPT, UPT, UR5, 0x40004040, URZ, UP1, !UPT ;  /* 0x4000404005237890 */ /* 0x000fe40008ffe4ff */
[----:B------:R-:W-:Y:S02]  /*1cb0*/  UIADD3.64 UR4, UPT, UPT, UR32, 0x2, URZ ;  /* 0x0000000220047897 */ /* 0x000fe4000fffe0ff */
[----:B------:R-:W-:Y:S02]  /*1cc0*/  UIADD3.64 UR16, UPT, UPT, UR34, 0x2, URZ ;  /* 0x0000000222107897 */ /* 0x000fe4000fffe0ff */
[----:B------:R-:W-:Y:S02]  /*1cd0*/  UIADD3.64 UR28, UPT, UPT, UR32, 0x4, URZ ;  /* 0x00000004201c7897 */ /* 0x000fe4000fffe0ff */
[----:B------:R-:W-:Y:S01]  /*1ce0*/  UIADD3.64 UR30, UPT, UPT, UR34, 0x4, URZ ;  /* 0x00000004221e7897 */ /* 0x000fe2000fffe0ff */
[----:B------:R-:W-:Y:S01]  /*1cf0*/  UMOV UR36, 0x0 ;  /* 0x0000000000247882 */ /* 0x000fe20000000000 */
[----:B------:R-:W-:Y:S01]  /*1d00*/  UMOV UR37, 0x8200010 ;  /* 0x0820001000257882 */ /* 0x000fe20000000000 */
[----:B------:R-:W-:Y:S01]  /*1d10*/  UMOV UR7, 0x40004040 ;  /* 0x4000404000077882 */ /* 0x000fe20000000000 */
[----:B------:R-:W-:Y:S01]  /*1d20*/  UMOV UR11, 0x40004040 ;  /* 0x40004040000b7882 */ /* 0x000fe20000000000 */
[----:B------:R-:W-:Y:S01]  /*1d30*/  UMOV UR38, 0x0 ;  /* 0x0000000000267882 */ /* 0x000fe20000000000 */
[----:B------:R-:W-:Y:S01]  /*1d40*/  UMOV UR39, 0x8200010 ;  /* 0x0820001000277882 */ /* 0x000fe20000000000 */
[----:B------:R-:W-:Y:S01]  /*1d50*/  UMOV UR40, 0x0 ;  /* 0x0000000000287882 */ /* 0x000fe20000000000 */
[----:B------:R-:W-:Y:S01]  /*1d60*/  UMOV UR41, 0x8200010 ;  /* 0x0820001000297882 */ /* 0x000fe20000000000 */
[----:B------:R2:W-:Y:S01]  /*1d70*/  UTCHMMA gdesc[UR6], gdesc[UR10], tmem[UR23], tmem[UR36], idesc[UR37], !UPT ;  /* 0x00ff240a060075ea */ /* 0x0005e2000f800017 */
[----:B------:R-:W-:Y:S01]  /*1d80*/  UMOV UR42, 0x0 ;  /* 0x00000000002a7882 */ /* 0x000fe20000000000 */
[----:B------:R-:W-:Y:S01]  /*1d90*/  UMOV UR43, 0x8200010 ;  /* 0x08200010002b7882 */ /* 0x000fe20000000000 */
[----:B------:R2:W-:Y:S01]  /*1da0*/  UTCHMMA gdesc[UR32], gdesc[UR34], tmem[UR23], tmem[UR38], idesc[UR39], UPT ;  /* 0x00ff2622200075ea */ /* 0x0005e2000b800017 */
[----:B------:R2:W-:Y:S01]  /*1db0*/  UTCHMMA gdesc[UR4], gdesc[UR16], tmem[UR23], tmem[UR40], idesc[UR41], UPT ;  /* 0x00ff2810040075ea */ /* 0x0005e2000b800017 */
[----:B------:R2:W-:Y:S01]  /*1dc0*/  UTCHMMA gdesc[UR28], gdesc[UR30], tmem[UR23], tmem[UR42], idesc[UR43], UPT ;  /* 0x00ff2a1e1c0075ea */ /* 0x0005e2000b800017 */
[----:B------:R-:W-:Y:S01]  /*1dd0*/  NOP ;  /* 0x0000000000007918 */ /* 0x000fe20000000000 */
.L_x_59:
[----:B------:R-:W-:Y:S01]  /*1de0*/  ELECT P0, URZ, PT ;  /* 0x0000000000ff782f */ /* 0x000fe20003800000 */
[----:B--2---:R-:W-:Y:S01]  /*1df0*/  UMOV UR4, UR12 ;  /* 0x0000000c00047c82 */ /* 0x004fe20008000000 */
[----:B------:R-:W-:Y:S02]  /*1e00*/  UMOV UR5, URZ ;  /* 0x000000ff00057c82 */ /* 0x000fe40008000000 */
[----:B------:R-:W-:-:S13]  /*1e10*/  ISETP.LT.U32.AND P0, PT, R132, 0x20, P0 ;  /* 0x000000208400780c */ /* 0x000fda0000701070 */
[----:B------:R-:W-:Y:S01]  /*1e20*/  VOTEU.ANY UP0, P0 ;  /* 0x0000000000ff7886 */ /* 0x000fe20000000100 */
[----:B------:R-:W-:Y:S01]  /*1e30*/  VOTEU.ANY UP1, P0 ;  /* 0x0000000000ff7886 */ /* 0x000fe20000020100 */
[----:B------:R-:W-:-:S03]  /*1e40*/  ISETP.GE.U32.AND P0, PT, R12, 0x41, PT ;  /* 0x000000410c00780c */ /* 0x000fc60003f06070 */
[----:B------:R-:W-:Y:S02]  /*1e50*/  @UP0 UMOV UR4, UR4 ;  /* 0x0000000400040c82 */ /* 0x000fe40008000000 */
[----:B------:R2:W-:Y:S01]  /*1e60*/  @UP1 UTCBAR [UR4], URZ ;  /* 0x000000ff040013e9 */ /* 0x0005e200080000ff */
[----:B------:R-:W-:Y:S06]  /*1e70*/  BAR.SYNC.DEFER_BLOCKING 0x0 ;  /* 0x0000000000007b1d */ /* 0x000fec0000010000 */
[----:B------:R-:W3:Y:S02]  /*1e80*/  SYNCS.PHASECHK.TRANS64.TRYWAIT P1, [UR8+0x18020], RZ ;  /* 0x018020ffff0075a7 */ /* 0x000ee40008021108 */
[----:B--23--:R-:W-:Y:S05]  /*1e90*/  @!P1 BRA `(.L_x_60) ;  /* 0x00000010001c9947 */ /* 0x00cfea0003800000 */
.L_x_75:
[----:B------:R-:W-:Y:S01]  /*1ea0*/  UMOV UR4, URZ ;  /* 0x000000ff00047c82 */ /* 0x000fe20008000000 */
[----:B------:R-:W-:Y:S05]  /*1eb0*/  @!P0 BRA `(.L_x_57) ;  /* 0x0000000400548947 */ /* 0x000fea0003800000 */
[----:B------:R-:W2:Y:S01]  /*1ec0*/  LDCU UR29, c[0x0][0x3a0] ;  /* 0x00007400ff1d77ac */ /* 0x000ea20008000800 */
[----:B------:R-:W-:Y:S01]  /*1ed0*/  UMOV UR9, 0x1 ;  /* 0x0000000100097882 */ /* 0x000fe20000000000 */
[----:B------:R-:W-:-:S05]  /*1ee0*/  UMOV UR18, 0x40 ;  /* 0x0000004000127882 */ /* 0x000fca0000000000 */
.L_x_64:
[----:B------:R-:W-:Y:S01]  /*1ef0*/  BAR.SYNC.DEFER_BLOCKING 0x0 ;  /* 0x0000000000007b1d */ /* 0x000fe20000010000 */
[----:B------:R-:W-:Y:S01]  /*1f00*/  ULEA UR28, UR9, UR8, 0x3 ;  /* 0x00000008091c7291 */ /* 0x000fe2000f8e18ff */
[----:B------:R-:W-:Y:S01]  /*1f10*/  @!P3 IMAD.MOV.U32 R2, RZ, RZ, 0x8000 ;  /* 0x00008000ff02b424 */ /* 0x000fe200078e00ff */
[----:B------:R-:W-:Y:S01]  /*1f20*/  ELECT P1, URZ, PT ;  /* 0x0000000000ff782f */ /* 0x000fe20003820000 */
[----:B------:R-:W-:-:S03]  /*1f30*/  ULEA UR16, UR9, UR8, 0xe ;  /* 0x0000000809107291 */ /* 0x000fc6000f8e70ff */
[----:B------:R-:W-:Y:S02]  /*1f40*/  ISETP.LT.U32.AND P1, PT, R132, 0x20, P1 ;  /* 0x000000208400780c */ /* 0x000fe40000f21070 */
[----:B------:R-:W-:Y:S01]  /*1f50*/  ELECT P0, URZ, PT ;  /* 0x0000000000ff782f */ /* 0x000fe20003800000 */
[----:B------:R-:W-:-:S03]  /*1f60*/  UIADD3 UR12, UPT, UPT, UR16, 0xc000, URZ ;  /* 0x0000c000100c7890 */ /* 0x000fc6000fffe0ff */
[----:B------:R-:W-:Y:S01]  /*1f70*/  ISETP.LT.U32.AND P0, PT, R132, 0x20, P0 ;  /* 0x000000208400780c */ /* 0x000fe20000701070 */
[----:B------:R-:W-:Y:S01]  /*1f80*/  UMOV UR14, UR18 ;  /* 0x00000012000e7c82 */ /* 0x000fe20008000000 */
[----:B------:R-:W-:-:S05]  /*1f90*/  USHF.L.U32 UR5, UR4, 0x1f, URZ ;  /* 0x0000001f04057899 */ /* 0x000fca00080006ff */
[----:B------:R-:W-:Y:S01]  /*1fa0*/  VOTEU.ANY UP0, P1 ;  /* 0x0000000000ff7886 */ /* 0x000fe20000800100 */
[----:B------:R3:W-:Y:S01]  /*1fb0*/  @!P3 SYNCS.ARRIVE.TRANS64 RZ, [UR28+0x18000], R2 ;  /* 0x01800002ffffb9a7 */ /* 0x0007e2000800001c */
[----:B------:R5:W-:Y:S06]  /*1fc0*/  MEMBAR.ALL.CTA ;  /* 0x0000000000007992 */ /* 0x000bec0000008000 */
[----:B-----5:R-:W5:Y:S01]  /*1fd0*/  FENCE.VIEW.ASYNC.S ;  /* 0x00000000000073c6 */ /* 0x020f620000000000 */
[----:B------:R-:W-:Y:S01]  /*1fe0*/  @UP0 UIADD3 UR17, UPT, UPT, UR28, 0x18000, URZ ;  /* 0x000180001c110890 */ /* 0x000fe2000fffe0ff */
[----:B-----5:R-:W-:Y:S01]  /*1ff0*/  VOTEU.ANY UP0, P1 ;  /* 0x0000000000ff7886 */ /* 0x020fe20000800100 */
[----:B------:R-:W-:Y:S01]  /*2000*/  VOTEU.ANY UP1, P0 ;  /* 0x0000000000ff7886 */ /* 0x000fe20000020100 */
[----:B---3--:R-:W-:-:S04]  /*2010*/  IMAD.U32 R2, RZ, RZ, UR5 ;  /* 0x00000005ff027e24 */ /* 0x008fc8000f8e00ff */
[----:B------:R-:W-:Y:S01]  /*2020*/  @UP1 UIADD3 UR13, UPT, UPT, UR28, 0x18000, URZ ;  /* 0x000180001c0d1890 */ /* 0x000fe2000fffe0ff */
[----:B------:R-:W-:Y:S01]  /*2030*/  VOTEU.ANY UP1, P0 ;  /* 0x0000000000ff7886 */ /* 0x000fe20000020100 */
[----:B------:R-:W-:Y:S06]  /*2040*/  BAR.SYNC.DEFER_BLOCKING 0x0 ;  /* 0x0000000000007b1d */ /* 0x000fec0000010000 */
[----:B------:R3:W-:Y:S01]  /*2050*/  @UP0 UTMALDG.2D [UR16], [UR24] ;  /* 0x00000010180005b4 */ /* 0x0007e20008008000 */
[----:B------:R-:W-:Y:S01]  /*2060*/  UISETP.NE.U32.AND UP0, UPT, UR22, URZ, UPT ;  /* 0x000000ff1600728c */ /* 0x000fe2000bf05070 */
[----:B------:R-:W-:Y:S06]  /*2070*/  BAR.SYNC.DEFER_BLOCKING 0x0 ;  /* 0x0000000000007b1d */ /* 0x000fec0000010000 */
[----:B------:R3:W-:Y:S02]  /*2080*/  @UP1 UTMALDG.2D [UR12], [UR26] ;  /* 0x0000000c1a0015b4 */ /* 0x0007e40008008000 */
[----:B------:R-:W-:Y:S06]  /*2090*/  BAR.SYNC.DEFER_BLOCKING 0x0 ;  /* 0x0000000000007b1d */ /* 0x000fec0000010000 */
[----:B------:R-:W5:Y:S02]  /*20a0*/  SYNCS.PHASECHK.TRANS64.TRYWAIT P0, [UR28+0x18000], R2 ;  /* 0x01800002ff0075a7 */ /* 0x000f64000800111c */
[----:B---3-5:R-:W-:Y:S05]  /*20b0*/  @!P0 BRA `(.L_x_61) ;  /* 0x0000000c00a08947 */ /* 0x028fea0003800000 */
.L_x_76:
        /* <DEDUP_REMOVED lines=11> */
[----:B------:R-:W-:Y:S02]  /*2170*/  UIADD3 UR6, UP0, UPT, UR16, 0x2, URZ ;  /* 0x0000000210067890 */ /* 0x000fe4000ff1e0ff */
[----:B------:R-:W-:Y:S02]  /*2180*/  UIADD3 UR32, UP1, UPT, UR30, 0x2, URZ ;  /* 0x000000021e207890 */ /* 0x000fe4000ff3e0ff */
[----:B------:R-:W-:Y:S02]  /*2190*/  UIADD3 UR34, UP2, UPT, UR16, 0x4, URZ ;  /* 0x0000000410227890 */ /* 0x000fe4000ff5e0ff */
[----:B------:R-:W-:Y:S02]  /*21a0*/  UIADD3 UR36, UP3, UPT, UR30, 0x4, URZ ;  /* 0x000000041e247890 */ /* 0x000fe4000ff7e0ff */
[----:B------:R-:W-:-:S02]  /*21b0*/  UIADD3.X UR7, UPT, UPT, UR17, URZ, URZ, UP0, !UPT ;  /* 0x000000ff11077290 */ /* 0x000fc400087fe4ff */
[----:B------:R-:W-:Y:S02]  /*21c0*/  UIADD3.X UR33, UPT, UPT, UR31, URZ, URZ, UP1, !UPT ;  /* 0x000000ff1f217290 */ /* 0x000fe40008ffe4ff */
[----:B------:R-:W-:Y:S02]  /*21d0*/  UIADD3.X UR35, UPT, UPT, UR17, URZ, URZ, UP2, !UPT ;  /* 0x000000ff11237290 */ /* 0x000fe400097fe4ff */
[----:B------:R-:W-:Y:S01]  /*21e0*/  UIADD3.X UR37, UPT, UPT, UR31, URZ, URZ, UP3, !UPT ;  /* 0x000000ff1f257290 */ /* 0x000fe20009ffe4ff */
        /* <DEDUP_REMOVED lines=8> */
[----:B------:R3:W-:Y:S01]  /*2270*/  UTCHMMA gdesc[UR10], gdesc[UR12], tmem[UR23], tmem[UR38], idesc[UR39], UPT ;  /* 0x00ff260c0a0075ea */ /* 0x0007e2000b800017 */
[----:B------:R-:W-:Y:S01]  /*2280*/  UMOV UR44, 0x0 ;  /* 0x00000000002c7882 */ /* 0x000fe20000000000 */
[----:B------:R-:W-:Y:S01]  /*2290*/  UMOV UR45, 0x8200010 ;  /* 0x08200010002d7882 */ /* 0x000fe20000000000 */
[----:B------:R3:W-:Y:S01]  /*22a0*/  UTCHMMA gdesc[UR16], gdesc[UR30], tmem[UR23], tmem[UR40], idesc[UR41], UPT ;  /* 0x00ff281e100075ea */ /* 0x0007e2000b800017 */
[----:B------:R3:W-:Y:S01]  /*22b0*/  UTCHMMA gdesc[UR6], gdesc[UR32], tmem[UR23], tmem[UR42], idesc[UR43], UPT ;  /* 0x00ff2a20060075ea */ /* 0x0007e2000b800017 */
[----:B------:R3:W-:Y:S01]  /*22c0*/  UTCHMMA gdesc[UR34], gdesc[UR36], tmem[UR23], tmem[UR44], idesc[UR45], UPT ;  /* 0x00ff2c24220075ea */ /* 0x0007e2000b800017 */
[----:B------:R-:W-:Y:S01]  /*22d0*/  NOP ;  /* 0x0000000000007918 */ /* 0x000fe20000000000 */
.L_x_62:
[----:B------:R-:W-:Y:S01]  /*22e0*/  ELECT P0, URZ, PT ;  /* 0x0000000000ff782f */ /* 0x000fe20003800000 */
[----:B---3--:R-:W-:-:S03]  /*22f0*/  UIADD3 UR6, UPT, UPT, UR28, 0x18020, URZ ;  /* 0x000180201c067890 */ /* 0x008fc6000fffe0ff */
[----:B------:R-:W-:Y:S01]  /*2300*/  ISETP.LT.U32.AND P0, PT, R132, 0x20, P0 ;  /* 0x000000208400780c */ /* 0x000fe20000701070 */
[----:B------:R-:W-:-:S12]  /*2310*/  UMOV UR7, URZ ;  /* 0x000000ff00077c82 */ /* 0x000fd80008000000 */
[----:B------:R-:W-:Y:S01]  /*2320*/  VOTEU.ANY UP0, P0 ;  /* 0x0000000000ff7886 */ /* 0x000fe20000000100 */
[----:B------:R-:W-:-:S04]  /*2330*/  VOTEU.ANY UP1, P0 ;  /* 0x0000000000ff7886 */ /* 0x000fc80000020100 */
[----:B------:R-:W-:Y:S02]  /*2340*/  @UP0 UMOV UR6, UR6 ;  /* 0x0000000600060c82 */ /* 0x000fe40008000000 */
[----:B------:R3:W-:Y:S01]  /*2350*/  @UP1 UTCBAR [UR6], URZ ;  /* 0x000000ff060013e9 */ /* 0x0007e200080000ff */
[----:B------:R-:W-:Y:S06]  /*2360*/  BAR.SYNC.DEFER_BLOCKING 0x0 ;  /* 0x0000000000007b1d */ /* 0x000fec0000010000 */
[----:B------:R-:W5:Y:S02]  /*2370*/  SYNCS.PHASECHK.TRANS64.TRYWAIT P0, [UR28+0x18020], R2 ;  /* 0x01802002ff0075a7 */ /* 0x000f64000800111c */
[----:B---3-5:R-:W-:Y:S05]  /*2380*/  @!P0 BRA `(.L_x_63) ;  /* 0x0000000800f88947 */ /* 0x028fea0003800000 */
.L_x_77:
[----:B------:R-:W-:Y:S02]  /*2390*/  UIADD3 UR9, UPT, UPT, UR9, 0x1, URZ ;  /* 0x0000000109097890 */ /* 0x000fe4000fffe0ff */
[----:B------:R-:W-:Y:S02]  /*23a0*/  UIADD3 UR18, UPT, UPT, UR18, 0x40, URZ ;  /* 0x0000004012127890 */ /* 0x000fe4000fffe0ff */
[----:B------:R-:W-:-:S04]  /*23b0*/  UISETP.NE.U32.AND UP0, UPT, UR9, 0x3, UPT ;  /* 0x000000030900788c */ /* 0x000fc8000bf05070 */
[----:B------:R-:W-:Y:S02]  /*23c0*/  USEL UR5, URZ, 0x1, UP0 ;  /* 0x00000001ff057887 */ /* 0x000fe40008000000 */
[----:B------:R-:W-:Y:S02]  /*23d0*/  USEL UR9, UR9, URZ, UP0 ;  /* 0x000000ff09097287 */ /* 0x000fe40008000000 */
[----:B--2---:R-:W-:Y:S02]  /*23e0*/  UISETP.GE.AND UP0, UPT, UR18, UR29, UPT ;  /* 0x0000001d1200728c */ /* 0x004fe4000bf06270 */
[----:B------:R-:W-:-:S07]  /*23f0*/  ULOP3.LUT UR4, UR4, UR5, URZ, 0x3c, !UPT ;  /* 0x0000000504047292 */ /* 0x000fce000f8e3cff */
[----:B------:R-:W-:Y:S05]  /*2400*/  BRA.U !UP0, `(.L_x_64) ;  /* 0xfffffff908b87547 */ /* 0x000fea000b83ffff */
.L_x_57:
[----:B---3-5:R-:W-:Y:S06]  /*2410*/  BAR.SYNC.DEFER_BLOCKING 0x0 ;  /* 0x0000000000007b1d */ /* 0x028fec0000010000 */
[----:B------:R-:W-:Y:S04]  /*2420*/  BSSY.RECONVERGENT B5, `(.L_x_65) ;  /* 0x0000004000057945 */ /* 0x000fe80003800200 */
[----:B------:R-:W-:Y:S05]  /*2430*/  @P3 BRA `(.L_x_66) ;  /* 0x0000000000083947 */ /* 0x000fea0003800000 */
[----:B------:R-:W2:Y:S02]  /*2440*/  SYNCS.CCTL.IV [UR8+0x18000] ;  /* 0x01800000ff0079b1 */ /* 0x000ea40008000008 */
[----:B--2---:R-:W2:Y:S02]  /*2450*/  SYNCS.CCTL.IV [UR8+0x18020] ;  /* 0x01802000ff0079b1 */ /* 0x004ea40008000008 */
.L_x_66:
[----:B------:R-:W-:Y:S05]  /*2460*/  BSYNC.RECONVERGENT B5 ;  /* 0x0000000000057941 */ /* 0x000fea0003800200 */
.L_x_65:
[----:B--2---:R-:W-:Y:S06]  /*2470*/  BAR.SYNC.DEFER_BLOCKING 0x0 ;  /* 0x0000000000007b1d */ /* 0x004fec0000010000 */
[----:B------:R-:W-:Y:S04]  /*2480*/  BSSY.RECONVERGENT B5, `(.L_x_67) ;  /* 0x0000004000057945 */ /* 0x000fe80003800200 */
[----:B------:R-:W-:Y:S05]  /*2490*/  @P3 BRA `(.L_x_68) ;  /* 0x0000000000083947 */ /* 0x000fea0003800000 */
[----:B------:R-:W2:Y:S02]  /*24a0*/  SYNCS.CCTL.IV [UR8+0x18008] ;  /* 0x01800800ff0079b1 */ /* 0x000ea40008000008 */
[----:B--2---:R-:W2:Y:S02]  /*24b0*/  SYNCS.CCTL.IV [UR8+0x18028] ;  /* 0x01802800ff0079b1 */ /* 0x004ea40008000008 */
.L_x_68:
[----:B------:R-:W-:Y:S05]  /*24c0*/  BSYNC.RECONVERGENT B5 ;  /* 0x0000000000057941 */ /* 0x000fea0003800200 */
.L_x_67:
[----:B--2---:R-:W-:Y:S06]  /*24d0*/  BAR.SYNC.DEFER_BLOCKING 0x0 ;  /* 0x0000000000007b1d */ /* 0x004fec0000010000 */
[----:B------:R-:W-:Y:S04]  /*24e0*/  BSSY.RECONVERGENT B5, `(.L_x_69) ;  /* 0x0000004000057945 */ /* 0x000fe80003800200 */
[----:B------:R-:W-:Y:S05]  /*24f0*/  @P3 BRA `(.L_x_70) ;  /* 0x0000000000083947 */ /* 0x000fea0003800000 */
[----:B------:R-:W2:Y:S02]  /*2500*/  SYNCS.CCTL.IV [UR8+0x18010] ;  /* 0x01801000ff0079b1 */ /* 0x000ea40008000008 */
[----:B--2---:R-:W2:Y:S02]  /*2510*/  SYNCS.CCTL.IV [UR8+0x18030] ;  /* 0x01803000ff0079b1 */ /* 0x004ea40008000008 */
.L_x_70:
[----:B------:R-:W-:Y:S05]  /*2520*/  BSYNC.RECONVERGENT B5 ;  /* 0x0000000000057941 */ /* 0x000fea0003800200 */
.L_x_69:
[----:B------:R-:W-:Y:S01]  /*2530*/  USHF.L.U32 UR4, UR22, 0x15, URZ ;  /* 0x0000001516047899 */ /* 0x000fe200080006ff */
[C---:B------:R-:W-:Y:S01]  /*2540*/  IMAD.SHL.U32 R2, R0.reuse, 0x80, RZ ;  /* 0x0000008000027824 */ /* 0x040fe200078e00ff */
[----:B------:R-:W-:Y:S01]  /*2550*/  ELECT P0, URZ, PT ;  /* 0x0000000000ff782f */ /* 0x000fe20003800000 */
[----:B------:R-:W-:Y:S01]  /*2560*/  IMAD.SHL.U32 R3, R0, 0x10, RZ ;  /* 0x0000001000037824 */ /* 0x000fe200078e00ff */
[----:B------:R-:W-:Y:S02]  /*2570*/  ULOP3.LUT UR4, UR4, 0x600000, URZ, 0xc0, !UPT ;  /* 0x0060000004047892 */ /* 0x000fe4000f8ec0ff */
[----:B------:R-:W-:Y:S01]  /*2580*/  LOP3.LUT R0, R2, 0x3f80, RZ, 0xc0, !PT ;  /* 0x00003f8002007812 */ /* 0x000fe200078ec0ff */
[----:B------:R-:W-:Y:S01]  /*2590*/  ULOP3.LUT UR22, UR22, 0x1, URZ, 0xc0, !UPT ;  /* 0x0000000116167892 */ /* 0x000fe2000f8ec0ff */
[----:B------:R-:W-:Y:S01]  /*25a0*/  ISETP.LT.U32.AND P0, PT, R132, 0x40, P0 ;  /* 0x000000408400780c */ /* 0x000fe20000701070 */
[----:B------:R-:W-:Y:S01]  /*25b0*/  UIADD3 UR4, UPT, UPT, UR23, UR4, URZ ;  /* 0x0000000417047290 */ /* 0x000fe2000fffe0ff */
[----:B------:R-:W-:Y:S01]  /*25c0*/  LOP3.LUT R0, R0, 0x70, R3, 0xf8, !PT ;  /* 0x0000007000007812 */ /* 0x000fe200078ef803 */
[----:B------:R-:W-:Y:S01]  /*25d0*/  ULEA UR5, UR22, UR15, 0x6 ;  /* 0x0000000f16057291 */ /* 0x000fe2000f8e30ff */
[----:B------:R-:W-:-:S02]  /*25e0*/  UMOV UR6, UR19 ;  /* 0x0000001300067c82 */ /* 0x000fc40008000000 */
[C---:B------:R-:W-:Y:S02]  /*25f0*/  LOP3.LUT R2, R0.reuse, 0x10, RZ, 0x3c, !PT ;  /* 0x0000001000027812 */ /* 0x040fe400078e3cff */
[----:B------:R-:W-:Y:S02]  /*2600*/  LOP3.LUT R3, R0, 0x20, RZ, 0x3c, !PT ;  /* 0x0000002000037812 */ /* 0x000fe400078e3cff */
[----:B----4-:R-:W3:Y:S01]  /*2610*/  LDTM.x128 R4, tmem[UR4] ;  /* 0x00000004000479ee */ /* 0x010ee200083c0000 */
[----:B------:R-:W-:Y:S01]  /*2620*/  NOP ;  /* 0x0000000000007918 */ /* 0x000fe20000000000 */
[----:B------:R-:W-:Y:S01]  /*2630*/  ULEA UR4, UR22, UR8, 0xe ;  /* 0x0000000816047291 */ /* 0x000fe2000f8e70ff */
[----:B---3--:R-:W-:Y:S01]  /*2640*/  VOTEU.ANY UP1, P0 ;  /* 0x0000000000ff7886 */ /* 0x008fe20000020100 */
[----:B------:R-:W-:Y:S01]  /*2650*/  VOTEU.ANY UP0, P0 ;  /* 0x0000000000ff7886 */ /* 0x000fe20000000100 */
[----:B------:R-:W-:Y:S02]  /*2660*/  F2FP.F16.F32.PACK_AB R4, R5, R4 ;  /* 0x000000040504723e */ /* 0x000fe400000000ff */
[----:B------:R-:W-:-:S02]  /*2670*/  F2FP.F16.F32.PACK_AB R68, R69, R68 ;  /* 0x000000444544723e */ /* 0x000fc400000000ff */
[----:B------:R-:W-:Y:S02]  /*2680*/  F2FP.F16.F32.PACK_AB R5, R7, R6 ;  /* 0x000000060705723e */ /* 0x000fe400000000ff */
[----:B------:R-:W-:Y:S02]  /*2690*/  F2FP.F16.F32.PACK_AB R12, R13, R12 ;  /* 0x0000000c0d0c723e */ /* 0x000fe400000000ff */
[----:B------:R-:W-:Y:S02]  /*26a0*/  F2FP.F16.F32.PACK_AB R69, R71, R70 ;  /* 0x000000464745723e */ /* 0x000fe400000000ff */
[----:B------:R-:W-:Y:S02]  /*26b0*/  F2FP.F16.F32.PACK_AB R76, R77, R76 ;  /* 0x0000004c4d4c723e */ /* 0x000fe400000000ff */
[----:B------:R-:W-:Y:S02]  /*26c0*/  F2FP.F16.F32.PACK_AB R6, R9, R8 ;  /* 0x000000080906723e */ /* 0x000fe400000000ff */
[----:B------:R-:W-:-:S02]  /*26d0*/  F2FP.F16.F32.PACK_AB R7, R11, R10 ;  /* 0x0000000a0b07723e */ /* 0x000fc400000000ff */
[----:B------:R-:W-:Y:S02]  /*26e0*/  F2FP.F16.F32.PACK_AB R13, R15, R14 ;  /* 0x0000000e0f0d723e */ /* 0x000fe400000000ff */
[----:B------:R-:W-:Y:S01]  /*26f0*/  F2FP.F16.F32.PACK_AB R20, R21, R20 ;  /* 0x000000141514723e */ /* 0x000fe200000000ff */
[----:B--2---:R2:W-:Y:S01]  /*2700*/  STS.128 [R0+UR8], R4 ;  /* 0x0000000400007988 */ /* 0x0045e20008000c08 */
[----:B------:R-:W-:Y:S02]  /*2710*/  F2FP.F16.F32.PACK_AB R70, R73, R72 ;  /* 0x000000484946723e */ /* 0x000fe400000000ff */
[----:B------:R-:W-:Y:S02]  /*2720*/  F2FP.F16.F32.PACK_AB R71, R75, R74 ;  /* 0x0000004a4b47723e */ /* 0x000fe400000000ff */
[----:B------:R-:W-:Y:S02]  /*2730*/  F2FP.F16.F32.PACK_AB R77, R79, R78 ;  /* 0x0000004e4f4d723e */ /* 0x000fe400000000ff */
[----:B------:R-:W-:Y:S01]  /*2740*/  F2FP.F16.F32.PACK_AB R84, R85, R84 ;  /* 0x000000545554723e */ /* 0x000fe200000000ff */
[----:B------:R3:W-:Y:S01]  /*2750*/  STS.128 [R0+UR8+0x4000], R68 ;  /* 0x0040004400007988 */ /* 0x0007e20008000c08 */
[----:B------:R-:W-:-:S02]  /*2760*/  F2FP.F16.F32.PACK_AB R14, R17, R16 ;  /* 0x00000010110e723e */ /* 0x000fc400000000ff */
[----:B------:R-:W-:Y:S02]  /*2770*/  F2FP.F16.F32.PACK_AB R15, R19, R18 ;  /* 0x00000012130f723e */ /* 0x000fe400000000ff */
[----:B------:R-:W-:Y:S02]  /*2780*/  F2FP.F16.F32.PACK_AB R21, R23, R22 ;  /* 0x000000161715723e */ /* 0x000fe400000000ff */
[----:B------:R-:W-:Y:S01]  /*2790*/  F2FP.F16.F32.PACK_AB R28, R29, R28 ;  /* 0x0000001c1d1c723e */ /* 0x000fe200000000ff */
[----:B------:R4:W-:Y:S01]  /*27a0*/  STS.128 [R2+UR8], R12 ;  /* 0x0000000c02007988 */ /* 0x0009e20008000c08 */
[----:B------:R-:W-:Y:S02]  /*27b0*/  F2FP.F16.F32.PACK_AB R78, R81, R80 ;  /* 0x00000050514e723e */ /* 0x000fe400000000ff */
[----:B------:R-:W-:Y:S02]  /*27c0*/  F2FP.F16.F32.PACK_AB R79, R83, R82 ;  /* 0x00000052534f723e */ /* 0x000fe400000000ff */
[----:B------:R-:W-:-:S02]  /*27d0*/  F2FP.F16.F32.PACK_AB R85, R87, R86 ;  /* 0x000000565755723e */ /* 0x000fc400000000ff */
[----:B------:R-:W-:Y:S01]  /*27e0*/  F2FP.F16.F32.PACK_AB R92, R93, R92 ;  /* 0x0000005c5d5c723e */ /* 0x000fe200000000ff */
[----:B------:R4:W-:Y:S01]  /*27f0*/  STS.128 [R2+UR8+0x4000], R76 ;  /* 0x0040004c02007988 */ /* 0x0009e20008000c08 */
[----:B------:R-:W-:Y:S02]  /*2800*/  F2FP.F16.F32.PACK_AB R22, R25, R24 ;  /* 0x000000181916723e */ /* 0x000fe400000000ff */
[----:B------:R-:W-:Y:S02]  /*2810*/  F2FP.F16.F32.PACK_AB R23, R27, R26 ;  /* 0x0000001a1b17723e */ /* 0x000fe400000000ff */
[----:B------:R-:W-:Y:S02]  /*2820*/  F2FP.F16.F32.PACK_AB R29, R31, R30 ;  /* 0x0000001e1f1d723e */ /* 0x000fe400000000ff */
[----:B------:R-:W-:Y:S01]  /*2830*/  F2FP.F16.F32.PACK_AB R36, R37, R36 ;  /* 0x000000242524723e */ /* 0x000fe200000000ff */
[----:B------:R4:W-:Y:S01]  /*2840*/  STS.128 [R3+UR8], R20 ;  /* 0x0000001403007988 */ /* 0x0009e20008000c08 */
[----:B------:R-:W-:-:S02]  /*2850*/  F2FP.F16.F32.PACK_AB R86, R89, R88 ;  /* 0x000000585956723e */ /* 0x000fc400000000ff */
[----:B------:R-:W-:Y:S02]  /*2860*/  F2FP.F16.F32.PACK_AB R87, R91, R90 ;  /* 0x0000005a5b57723e */ /* 0x000fe400000000ff */
[----:B------:R-:W-:Y:S02]  /*2870*/  F2FP.F16.F32.PACK_AB R93, R95, R94 ;  /* 0x0000005e5f5d723e */ /* 0x000fe400000000ff */
[----:B------:R-:W-:Y:S01]  /*2880*/  F2FP.F16.F32.PACK_AB R100, R101, R100 ;  /* 0x000000646564723e */ /* 0x000fe200000000ff */
[----:B------:R4:W-:Y:S01]  /*2890*/  STS.128 [R3+UR8+0x4000], R84 ;  /* 0x0040005403007988 */ /* 0x0009e20008000c08 */
[----:B------:R-:W-:Y:S02]  /*28a0*/  F2FP.F16.F32.PACK_AB R30, R33, R32 ;  /* 0x00000020211e723e */ /* 0x000fe400000000ff */
[----:B------:R-:W-:Y:S02]  /*28b0*/  F2FP.F16.F32.PACK_AB R31, R35, R34 ;  /* 0x00000022231f723e */ /* 0x000fe400000000ff */
[----:B------:R-:W-:-:S02]  /*28c0*/  F2FP.F16.F32.PACK_AB R37, R39, R38 ;  /* 0x000000262725723e */ /* 0x000fc400000000ff */
[----:B------:R-:W-:Y:S02]  /*28d0*/  F2FP.F16.F32.PACK_AB R44, R45, R44 ;  /* 0x0000002c2d2c723e */ /* 0x000fe400000000ff */
[----:B------:R-:W-:Y:S02]  /*28e0*/  F2FP.F16.F32.PACK_AB R94, R97, R96 ;  /* 0x00000060615e723e */ /* 0x000fe400000000ff */
[----:B------:R-:W-:Y:S02]  /*28f0*/  F2FP.F16.F32.PACK_AB R95, R99, R98 ;  /* 0x00000062635f723e */ /* 0x000fe400000000ff */
[----:B------:R-:W-:Y:S02]  /*2900*/  F2FP.F16.F32.PACK_AB R101, R103, R102 ;  /* 0x000000666765723e */ /* 0x000fe400000000ff */
[----:B------:R-:W-:Y:S02]  /*2910*/  F2FP.F16.F32.PACK_AB R108, R109, R108 ;  /* 0x0000006c6d6c723e */ /* 0x000fe400000000ff */
[----:B------:R-:W-:-:S02]  /*2920*/  LOP3.LUT R8, R0, 0x30, RZ, 0x3c, !PT ;  /* 0x0000003000087812 */ /* 0x000fc400078e3cff */
[----:B------:R-:W-:Y:S02]  /*2930*/  F2FP.F16.F32.PACK_AB R38, R41, R40 ;  /* 0x000000282926723e */ /* 0x000fe400000000ff */
[----:B------:R-:W-:Y:S01]  /*2940*/  F2FP.F16.F32.PACK_AB R39, R43, R42 ;  /* 0x0000002a2b27723e */ /* 0x000fe200000000ff */
[----:B------:R4:W-:Y:S01]  /*2950*/  STS.128 [R8+UR8], R28 ;  /* 0x0000001c08007988 */ /* 0x0009e20008000c08 */
[----:B------:R-:W-:Y:S02]  /*2960*/  F2FP.F16.F32.PACK_AB R45, R47, R46 ;  /* 0x0000002e2f2d723e */ /* 0x000fe400000000ff */
[----:B------:R-:W-:Y:S01]  /*2970*/  F2FP.F16.F32.PACK_AB R52, R53, R52 ;  /* 0x000000343534723e */ /* 0x000fe200000000ff */
[----:B------:R4:W-:Y:S01]  /*2980*/  STS.128 [R8+UR8+0x4000], R92 ;  /* 0x0040005c08007988 */ /* 0x0009e20008000c08 */
[----:B------:R-:W-:Y:S02]  /*2990*/  F2FP.F16.F32.PACK_AB R102, R105, R104 ;  /* 0x000000686966723e */ /* 0x000fe400000000ff */
[----:B------:R-:W-:-:S02]  /*29a0*/  F2FP.F16.F32.PACK_AB R103, R107, R106 ;  /* 0x0000006a6b67723e */ /* 0x000fc400000000ff */
[----:B------:R-:W-:Y:S02]  /*29b0*/  F2FP.F16.F32.PACK_AB R109, R111, R110 ;  /* 0x0000006e6f6d723e */ /* 0x000fe400000000ff */
[----:B------:R-:W-:Y:S02]  /*29c0*/  F2FP.F16.F32.PACK_AB R116, R117, R116 ;  /* 0x000000747574723e */ /* 0x000fe400000000ff */
[----:B------:R-:W-:Y:S02]  /*29d0*/  LOP3.LUT R9, R0, 0x40, RZ, 0x3c, !PT ;  /* 0x0000004000097812 */ /* 0x000fe400078e3cff */
[----:B------:R-:W-:Y:S02]  /*29e0*/  F2FP.F16.F32.PACK_AB R46, R49, R48 ;  /* 0x00000030312e723e */ /* 0x000fe400000000ff */
[----:B------:R-:W-:Y:S01]  /*29f0*/  F2FP.F16.F32.PACK_AB R47, R51, R50 ;  /* 0x00000032332f723e */ /* 0x000fe200000000ff */
[----:B------:R4:W-:Y:S01]  /*2a00*/  STS.128 [R9+UR8], R36 ;  /* 0x0000002409007988 */ /* 0x0009e20008000c08 */
[----:B------:R-:W-:-:S02]  /*2a10*/  F2FP.F16.F32.PACK_AB R53, R55, R54 ;  /* 0x000000363735723e */ /* 0x000fc400000000ff */
[----:B------:R-:W-:Y:S01]  /*2a20*/  F2FP.F16.F32.PACK_AB R60, R61, R60 ;  /* 0x0000003c3d3c723e */ /* 0x000fe200000000ff */
[----:B------:R4:W-:Y:S01]  /*2a30*/  STS.128 [R9+UR8+0x4000], R100 ;  /* 0x0040006409007988 */ /* 0x0009e20008000c08 */
        /* <DEDUP_REMOVED lines=13> */
[C---:B--2---:R-:W-:Y:S02]  /*2b10*/  LOP3.LUT R4, R0.reuse, 0x60, RZ, 0x3c, !PT ;  /* 0x0000006000047812 */ /* 0x044fe400078e3cff */
[----:B------:R-:W-:Y:S02]  /*2b20*/  F2FP.F16.F32.PACK_AB R62, R65, R64 ;  /* 0x00000040413e723e */ /* 0x000fe400000000ff */
[----:B------:R-:W-:Y:S01]  /*2b30*/  F2FP.F16.F32.PACK_AB R63, R67, R66 ;  /* 0x00000042433f723e */ /* 0x000fe200000000ff */
[----:B------:R4:W-:Y:S01]  /*2b40*/  STS.128 [R4+UR8], R52 ;  /* 0x0000003404007988 */ /* 0x0009e20008000c08 */
[----:B------:R-:W-:Y:S02]  /*2b50*/  F2FP.F16.F32.PACK_AB R126, R129, R128 ;  /* 0x00000080817e723e */ /* 0x000fe400000000ff */
[----:B------:R-:W-:Y:S01]  /*2b60*/  F2FP.F16.F32.PACK_AB R127, R131, R130 ;  /* 0x00000082837f723e */ /* 0x000fe200000000ff */
[----:B------:R4:W-:Y:S01]  /*2b70*/  STS.128 [R4+UR8+0x4000], R116 ;  /* 0x0040007404007988 */ /* 0x0009e20008000c08 */
[----:B---3--:R-:W-:-:S05]  /*2b80*/  LOP3.LUT R0, R0, 0x70, RZ, 0x3c, !PT ;  /* 0x0000007000007812 */ /* 0x008fca00078e3cff */
[----:B------:R4:W-:Y:S04]  /*2b90*/  STS.128 [R0+UR8], R60 ;  /* 0x0000003c00007988 */ /* 0x0009e80008000c08 */
[----:B------:R4:W-:Y:S01]  /*2ba0*/  STS.128 [R0+UR8+0x4000], R124 ;  /* 0x0040007c00007988 */ /* 0x0009e20008000c08 */
[----:B------:R2:W-:Y:S06]  /*2bb0*/  MEMBAR.ALL.CTA ;  /* 0x0000000000007992 */ /* 0x0005ec0000008000 */
[----:B--2---:R-:W2:Y:S02]  /*2bc0*/  FENCE.VIEW.ASYNC.S ;  /* 0x00000000000073c6 */ /* 0x004ea40000000000 */
[----:B--2---:R-:W-:Y:S06]  /*2bd0*/  BAR.SYNC.DEFER_BLOCKING 0x0 ;  /* 0x0000000000007b1d */ /* 0x004fec0000010000 */
[----:B------:R4:W-:Y:S01]  /*2be0*/  @UP1 UTMASTG.2D [UR4], [UR20] ;  /* 0x00000004140013b5 */ /* 0x0009e20008008000 */
[----:B------:R0:W-:Y:S01]  /*2bf0*/  UTMACMDFLUSH ;  /* 0x00000000000079b7 */ /* 0x0001e20000000000 */
[----:B------:R-:W-:-:S04]  /*2c00*/  DEPBAR.LE SB0, 0x0 ;  /* 0x000080000000791a */ /* 0x000fc80000000000 */
[----:B------:R-:W-:Y:S08]  /*2c10*/  BAR.SYNC.DEFER_BLOCKING 0x0 ;  /* 0x0000000000007b1d */ /* 0x000ff00000010000 */
[----:B------:R-:W-:Y:S06]  /*2c20*/  BAR.SYNC.DEFER_BLOCKING 0x0 ;  /* 0x0000000000007b1d */ /* 0x000fec0000010000 */
[----:B----4-:R-:W-:Y:S05]  /*2c30*/  @P2 BRA `(.L_x_71) ;  /* 0x0000000000a02947 */ /* 0x010fea0003800000 */
[----:B------:R-:W2:Y:S01]  /*2c40*/  S2UR UR5, SR_CgaCtaId ;  /* 0x00000000000579c3 */ /* 0x000ea20000008800 */
[----:B------:R-:W-:Y:S01]  /*2c50*/  NOP ;  /* 0x0000000000007918 */ /* 0x000fe20000000000 */
[----:B------:R-:W-:Y:S01]  /*2c60*/  UMOV UR4, 0x50 ;  /* 0x0000005000047882 */ /* 0x000fe20000000000 */
[----:B------:R-:W-:Y:S02]  /*2c70*/  IMAD.U32 R0, RZ, RZ, UR23 ;  /* 0x00000017ff007e24 */ /* 0x000fe4000f8e00ff */
[----:B------:R-:W-:Y:S02]  /*2c80*/  IMAD.MOV.U32 R3, RZ, RZ, 0xf ;  /* 0x0000000fff037424 */ /* 0x000fe400078e00ff */
[----:B------:R-:W-:Y:S01]  /*2c90*/  IMAD.MOV.U32 R7, RZ, RZ, 0x1 ;  /* 0x00000001ff077424 */ /* 0x000fe200078e00ff */
[----:B------:R-:W-:-:S04]  /*2ca0*/  LOP3.LUT R0, R0, 0xffff, RZ, 0xc0, !PT ;  /* 0x0000ffff00007812 */ /* 0x000fc800078ec0ff */
[----:B------:R-:W-:-:S05]  /*2cb0*/  SHF.R.U32.HI R0, RZ, 0x5, R0 ;  /* 0x00000005ff007819 */ /* 0x000fca0000011600 */
[----:B------:R-:W-:Y:S01]  /*2cc0*/  VIADD R2, R0, 0x10 ;  /* 0x0000001000027836 */ /* 0x000fe20000000000 */
[----:B------:R-:W-:Y:S01]  /*2cd0*/  SHF.L.U32 R0, R3, R0, RZ ;  /* 0x0000000003007219 */ /* 0x000fe200000006ff */
[----:B--2---:R-:W-:-:S03]  /*2ce0*/  ULEA UR6, UR5, UR4, 0x18 ;  /* 0x0000000405067291 */ /* 0x004fc6000f8ec0ff */
[----:B------:R-:W-:-:S04]  /*2cf0*/  SHF.L.U32 R3, R7, R2, RZ ;  /* 0x0000000207037219 */ /* 0x000fc800000006ff */
[----:B------:R-:W-:Y:S02]  /*2d00*/  LOP3.LUT R0, R3, R0, RZ, 0xfc, !PT ;  /* 0x0000000003007212 */ /* 0x000fe400078efcff */
[----:B------:R-:W2:Y:S02]  /*2d10*/  LDS R5, [UR6] ;  /* 0x00000006ff057984 */ /* 0x000ea40008000800 */
[C---:B------:R-:W-:Y:S02]  /*2d20*/  LOP3.LUT R2, R0.reuse, 0xffff, RZ, 0xc0, !PT ;  /* 0x0000ffff00027812 */ /* 0x040fe400078ec0ff */
[----:B--2---:R-:W-:-:S04]  /*2d30*/  LOP3.LUT R3, R0, 0xffff, R5, 0x80, !PT ;  /* 0x0000ffff00037812 */ /* 0x004fc800078e8005 */
[----:B------:R-:W-:-:S13]  /*2d40*/  ISETP.NE.AND P0, PT, R3, R2, PT ;  /* 0x000000020300720c */ /* 0x000fda0003f05270 */
[----:B------:R-:W-:Y:S05]  /*2d50*/  @P0 BRA `(.L_x_72) ;  /* 0x0000000000500947 */ /* 0x000fea0003800000 */
[----:B------:R-:W-:Y:S02]  /*2d60*/  SHF.R.U32.HI R5, RZ, 0x10, R5 ;  /* 0x00000010ff057819 */ /* 0x000fe40000011605 */
[----:B------:R-:W-:-:S04]  /*2d70*/  SHF.R.U32.HI R2, RZ, 0x10, R0 ;  /* 0x00000010ff027819 */ /* 0x000fc80000011600 */
[----:B------:R-:W-:-:S04]  /*2d80*/  LOP3.LUT R5, R5, R2, RZ, 0xc0, !PT ;  /* 0x0000000205057212 */ /* 0x000fc800078ec0ff */
[----:B------:R-:W-:-:S13]  /*2d90*/  ISETP.NE.AND P0, PT, R5, R2, PT ;  /* 0x000000020500720c */ /* 0x000fda0003f05270 */
[----:B------:R-:W-:Y:S05]  /*2da0*/  @P0 BRA `(.L_x_73) ;  /* 0x0000000000300947 */ /* 0x000fea0003800000 */
[----:B------:R-:W-:Y:S01]  /*2db0*/  R2UR UR4, R0 ;  /* 0x00000000000472ca */ /* 0x000fe200000e0000 */
[----:B------:R-:W-:Y:S01]  /*2dc0*/  VOTEU.ANY UR5, UPT, PT ;  /* 0x0000000000057886 */ /* 0x000fe200038e0100 */
[----:B------:R-:W2:Y:S01]  /*2dd0*/  S2R R0, SR_LANEID ;  /* 0x0000000000007919 */ /* 0x000ea20000000000 */
[----:B------:R-:W-:-:S10]  /*2de0*/  UFLO.U32 UR5, UR5 ;  /* 0x00000005000572bd */ /* 0x000fd400080e0000 */
[----:B------:R-:W-:-:S06]  /*2df0*/  ULOP3.LUT UR4, URZ, UR4, URZ, 0x33, !UPT ;  /* 0x00000004ff047292 */ /* 0x000fcc000f8e33ff */
[----:B------:R-:W-:-:S04]  /*2e00*/  IMAD.U32 R2, RZ, RZ, UR4 ;  /* 0x00000004ff027e24 */ /* 0x000fc8000f8e00ff */
[----:B------:R-:W3:Y:S02]  /*2e10*/  REDUX UR7, R2 ;  /* 0x00000000020773c4 */ /* 0x000ee40000000000 */
[----:B------:R4:W-:Y:S01]  /*2e20*/  UTCATOMSWS.AND URZ, UR4 ;  /* 0x0000000400ff79e3 */ /* 0x0009e20008000000 */
[----:B--2---:R-:W-:Y:S01]  /*2e30*/  ISETP.EQ.U32.AND P0, PT, R0, UR5, PT ;  /* 0x0000000500007c0c */ /* 0x004fe2000bf02070 */
[----:B---3--:R-:W-:-:S12]  /*2e40*/  IMAD.U32 R0, RZ, RZ, UR7 ;  /* 0x00000007ff007e24 */ /* 0x008fd8000f8e00ff */
[----:B------:R4:W-:Y:S01]  /*2e50*/  @P0 ATOMS.AND RZ, [UR6], R0 ;  /* 0x00000000ffff098c */ /* 0x0009e2000a800006 */
[----:B------:R-:W-:Y:S05]  /*2e60*/  BRA `(.L_x_71) ;  /* 0x0000000000147947 */ /* 0x000fea0003800000 */
.L_x_73:
[----:B------:R-:W-:-:S07]  /*2e70*/  MOV R2, 0x2e90 ;  /* 0x00002e9000027802 */ /* 0x000fce0000000f00 */
[----:B-1----:R-:W-:Y:S05]  /*2e80*/  CALL.REL.NOINC `($__internal_0_$__cuda_sm10x_tcgen05_guardrail_trap_col_being_dealloced_not_returned_by_alloc) ;  /* 0x0000000000447944 */ /* 0x002fea0003c00000 */
[----:B------:R-:W-:Y:S05]  /*2e90*/  BRA `(.L_x_71) ;  /* 0x0000000000087947 */ /* 0x000fea0003800000 */
.L_x_72:
[----:B------:R-:W-:-:S07]  /*2ea0*/  MOV R2, 0x2ec0 ;  /* 0x00002ec000027802 */ /* 0x000fce0000000f00 */
[----:B-1----:R-:W-:Y:S05]  /*2eb0*/  CALL.REL.NOINC `($__internal_2_$__cuda_sm10x_tcgen05_guardrail_trap_unallocated_columns_being_dealloced) ;  /* 0x0000000000507944 */ /* 0x002fea0003c00000 */
.L_x_71:
[----:B------:R-:W-:Y:S01]  /*2ec0*/  NOP ;  /* 0x0000000000007918 */ /* 0x000fe20000000000 */
[----:B----4-:R-:W-:Y:S05]  /*2ed0*/  EXIT ;  /* 0x000000000000794d */ /* 0x010fea0003800000 */
.L_x_58:
[----:B------:R-:W2:Y:S02]  /*2ee0*/  SYNCS.PHASECHK.TRANS64.TRYWAIT P0, [UR8+0x18000], RZ ;  /* 0x018000ffff0075a7 */ /* 0x000ea40008001108 */
[----:B--2---:R-:W-:Y:S05]  /*2ef0*/  @!P0 BRA `(.L_x_58) ;  /* 0xfffffffc00f88947 */ /* 0x004fea000383ffff */
[----:B------:R-:W-:Y:S05]  /*2f00*/  BRA `(.L_x_74) ;  /* 0xffffffec003c7947 */ /* 0x000fea000383ffff */
.L_x_60:
[----:B------:R-:W2:Y:S02]  /*2f10*/  SYNCS.PHASECHK.TRANS64.TRYWAIT P1, [UR8+0x18020], RZ ;  /* 0x018020ffff0075a7 */ /* 0x000ea40008021108 */
[----:B--2---:R-:W-:Y:S05]  /*2f20*/  @!P1 BRA `(.L_x_60) ;  /* 0xfffffffc00f89947 */ /* 0x004fea000383ffff */
[----:B------:R-:W-:Y:S05]  /*2f30*/  BRA `(.L_x_75) ;  /* 0xffffffec00d87947 */ /* 0x000fea000383ffff */
.L_x_61:
[----:B------:R-:W3:Y:S02]  /*2f40*/  SYNCS.PHASECHK.TRANS64.TRYWAIT P0, [UR28+0x18000], R2 ;  /* 0x01800002ff0075a7 */ /* 0x000ee4000800111c */
[----:B---3--:R-:W-:Y:S05]  /*2f50*/  @!P0 BRA `(.L_x_61) ;  /* 0xfffffffc00f88947 */ /* 0x008fea000383ffff */
[----:B------:R-:W-:Y:S05]  /*2f60*/  BRA `(.L_x_76) ;  /* 0xfffffff000547947 */ /* 0x000fea000383ffff */
.L_x_63:
[----:B------:R-:W3:Y:S02]  /*2f70*/  SYNCS.PHASECHK.TRANS64.TRYWAIT P0, [UR28+0x18020], R2 ;  /* 0x01802002ff0075a7 */ /* 0x000ee4000800111c */
[----:B---3--:R-:W-:Y:S05]  /*2f80*/  @!P0 BRA `(.L_x_63) ;  /* 0xfffffffc00f88947 */ /* 0x008fea000383ffff */
[----:B------:R-:W-:Y:S05]  /*2f90*/  BRA `(.L_x_77) ;  /* 0xfffffff000fc7947 */ /* 0x000fea000383ffff */
        .weak           $__internal_0_$__cuda_sm10x_tcgen05_guardrail_trap_col_being_dealloced_not_returned_by_alloc
        .type           $__internal_0_$__cuda_sm10x_tcgen05_guardrail_trap_col_being_dealloced_not_returned_by_alloc,@function
        .size           $__internal_0_$__cuda_sm10x_tcgen05_guardrail_trap_col_being_dealloced_not_returned_by_alloc,($__internal_1_$__cuda_sm10x_tcgen05_guardrail_trap_phase_invalid_during_alloc - $__internal_0_$__cuda_sm10x_tcgen05_guardrail_trap_col_being_dealloced_not_returned_by_alloc)
$__internal_0_$__cuda_sm10x_tcgen05_guardrail_trap_col_being_dealloced_not_returned_by_alloc:
[----:B------:R-:W-:Y:S05]  /*2fa0*/  BPT.TRAP 0x1 ;  /* 0x000000040000795c */ /* 0x000fea0000300000 */
[----:B------:R-:W-:-:S04]  /*2fb0*/  IMAD.MOV.U32 R3, RZ, RZ, 0x0 ;  /* 0x00000000ff037424 */ /* 0x000fc800078e00ff */
[----:B------:R-:W-:Y:S05]  /*2fc0*/  RET.REL.NODEC R2 `(gluon_tcgen05) ;  /* 0xffffffd0020c7950 */ /* 0x000fea0003c3ffff */
        .weak           $__internal_1_$__cuda_sm10x_tcgen05_guardrail_trap_phase_invalid_during_alloc
        .type           $__internal_1_$__cuda_sm10x_tcgen05_guardrail_trap_phase_invalid_during_alloc,@function
        .size           $__internal_1_$__cuda_sm10x_tcgen05_guardrail_trap_phase_invalid_during_alloc,($__internal_2_$__cuda_sm10x_tcgen05_guardrail_trap_unallocated_columns_being_dealloced - $__internal_1_$__cuda_sm10x_tcgen05_guardrail_trap_phase_invalid_during_alloc)
$__internal_1_$__cuda_sm10x_tcgen05_guardrail_trap_phase_invalid_during_alloc:
[----:B------:R-:W-:Y:S05]  /*2fd0*/  BPT.TRAP 0x1 ;  /* 0x000000040000795c */ /* 0x000fea0000300000 */
[----:B------:R-:W-:-:S04]  /*2fe0*/  IMAD.MOV.U32 R3, RZ, RZ, 0x0 ;  /* 0x00000000ff037424 */ /* 0x000fc800078e00ff */
[----:B------:R-:W-:Y:S05]  /*2ff0*/  RET.REL.NODEC R2 `(gluon_tcgen05) ;  /* 0xffffffd002007950 */ /* 0x000fea0003c3ffff */
        .weak           $__internal_2_$__cuda_sm10x_tcgen05_guardrail_trap_unallocated_columns_being_dealloced
        .type           $__internal_2_$__cuda_sm10x_tcgen05_guardrail_trap_unallocated_columns_being_dealloced,@function
        .size           $__internal_2_$__cuda_sm10x_tcgen05_guardrail_trap_unallocated_columns_being_dealloced,(.L_x_81 - $__internal_2_$__cuda_sm10x_tcgen05_guardrail_trap_unallocated_columns_being_dealloced)
$__internal_2_$__cuda_sm10x_tcgen05_guardrail_trap_unallocated_columns_being_dealloced:
[----:B------:R-:W-:Y:S05]  /*3000*/  BPT.TRAP 0x1 ;  /* 0x000000040000795c */ /* 0x000fea0000300000 */
[----:B------:R-:W-:-:S04]  /*3010*/  IMAD.MOV.U32 R3, RZ, RZ, 0x0 ;  /* 0x00000000ff037424 */ /* 0x000fc800078e00ff */
[----:B------:R-:W-:Y:S05]  /*3020*/  RET.REL.NODEC R2 `(gluon_tcgen05) ;  /* 0xffffffcc02f47950 */ /* 0x000fea0003c3ffff */
.L_x_78:
[----:B------:R-:W-:-:S00]  /*3030*/  BRA `(.L_x_78) ;  /* 0xfffffffc00fc7947 */ /* 0x000fc0000383ffff */
[----:B------:R-:W-:-:S00]  /*3040*/  NOP ;  /* 0x0000000000007918 */ /* 0x000fc00000000000 */
        /* <DEDUP_REMOVED lines=11> */
.L_x_81:


//--------------------- .nv.shared.gluon_tcgen05  --------------------------
	.section	.nv.shared.gluon_tcgen05,"aw",@nobits
	.sectionflags	@""
	.align	16
	.zero		1024


//--------------------- .nv.shared.reserved.0     --------------------------
	.section	.nv.shared.reserved.0,"aw",@nobits
	.align	8
	.weak		__nv_reservedSMEM_offset_0_alias
	.size		__nv_reservedSMEM_offset_0_alias, 0, 64
	.other		__nv_reservedSMEM_offset_0_alias,@"STO_CUDA_RESERVED_SHARED STV_DEFAULT"
__nv_reservedSMEM_offset_0_alias:
	.zero		0
.nv.shared.reserved.0:
	.zero		64
	.weak		__nv_reservedSMEM_allocation_phase
	.type		__nv_reservedSMEM_allocation_phase,@object
	.size		__nv_reservedSMEM_allocation_phase,(.L_0 - __nv_reservedSMEM_allocation_phase)
__nv_reservedSMEM_allocation_phase:
	.zero		1
.L_0:
	.zero		7
	.weak		__nv_reservedSMEM_devtool_atexit_pc
	.type		__nv_reservedSMEM_devtool_atexit_pc,@object
	.size		__nv_reservedSMEM_devtool_atexit_pc,(__nv_reservedSMEM_allocation_mask - __nv_reservedSMEM_devtool_atexit_pc)
__nv_reservedSMEM_devtool_atexit_pc:
	.zero		8
	.weak		__nv_reservedSMEM_allocation_mask
	.type		__nv_reservedSMEM_allocation_mask,@object
	.size		__nv_reservedSMEM_allocation_mask,(.L_2 - __nv_reservedSMEM_allocation_mask)
__nv_reservedSMEM_allocation_mask:
	.zero		4
.L_2:


//--------------------- .nv.constant0.gluon_tcgen05 --------------------------
	.section	.nv.constant0.gluon_tcgen05,"a",@progbits
	.sectionflags	@""
	.align	4
.nv.constant0.gluon_tcgen05:
	.zero		976


//--------------------- SYMBOLS --------------------------

	.type		.nv.reservedSmem.offset0,@object
	.size		.nv.reservedSmem.offset0,0x4
	.type		.nv.reservedSmem.cap,@object
	.size		.nv.reservedSmem.cap,0x4
